// auto-generated by cutlass_sweep.gemm — config: {"arch": "sm_90", "cluster_m": 1, "cluster_n": 1, "dtype": "fp16", "dtype_b": "fp16", "layout": "nt", "stages": 0, "tile_k": 16, "tile_m": 512, "tile_n": 128}
#include "cutlass/cutlass.h"
#include "cutlass/gemm/collective/collective_builder.hpp"
#include "cutlass/gemm/device/gemm_universal_adapter.h"
#include "cutlass/gemm/kernel/gemm_universal.hpp"
#include "cutlass/epilogue/collective/collective_builder.hpp"

using ElemA = cutlass::half_t;
using ElemB = cutlass::half_t;
using ElemCD = cutlass::half_t;
using Acc  = float;
using TileShape    = cute::Shape<cute::_512, cute::_128, cute::_16>;
using ClusterShape = cute::Shape<cute::_1, cute::_1, cute::_1>;

using CollectiveEpilogue = typename cutlass::epilogue::collective::CollectiveBuilder<
    cutlass::arch::Sm90, cutlass::arch::OpClassTensorOp,
    TileShape, ClusterShape,
    cutlass::epilogue::collective::EpilogueTileAuto,
    Acc, Acc,
    ElemCD, cutlass::layout::RowMajor, 128 / cutlass::sizeof_bits<ElemCD>::value,
    ElemCD, cutlass::layout::RowMajor, 128 / cutlass::sizeof_bits<ElemCD>::value,
    cutlass::epilogue::collective::EpilogueScheduleAuto
  >::CollectiveOp;

using CollectiveMainloop = typename cutlass::gemm::collective::CollectiveBuilder<
    cutlass::arch::Sm90, cutlass::arch::OpClassTensorOp,
    ElemA, cutlass::layout::RowMajor, 128 / cutlass::sizeof_bits<ElemA>::value,
    ElemB, cutlass::layout::ColumnMajor, 128 / cutlass::sizeof_bits<ElemB>::value,
    Acc,
    TileShape, ClusterShape,
    cutlass::gemm::collective::StageCountAutoCarveout<static_cast<int>(sizeof(typename CollectiveEpilogue::SharedStorage))>,
    cutlass::gemm::collective::KernelScheduleAuto
  >::CollectiveOp;

using GemmKernel = cutlass::gemm::kernel::GemmUniversal<
    cute::Shape<int,int,int,int>,
    CollectiveMainloop,
    CollectiveEpilogue
>;
using Gemm = cutlass::gemm::device::GemmUniversalAdapter<GemmKernel>;

// Force the device kernel symbol into the cubin without needing a host main.
auto* _anchor = &cutlass::device_kernel<GemmKernel>;


// ===== COMPILED SASS (sm_90a) =====

	.target	sm_90a

	.elftype	@"ET_EXEC"


//--------------------- .note.nv.tkinfo           --------------------------
	.section	.note.nv.tkinfo,"",@"SHT_NOTE"
	.sectionflags	@"SHF_NOTE_NV_TKINFO"
	.tkinfo
        /*0018*/ 	.word	0x00000002
        /*0030*/ 	.string	""
        /*0030*/ 	.string	"ptxas"
        /*0030*/ 	.string	"Cuda compilation tools, release 13.0, V13.0.88"
        /*0030*/ 	.string	"Build cuda_13.0.r13.0/compiler.36424714_0"
        /*0030*/ 	.string	"-arch sm_90a -m 64 "



//--------------------- .note.nv.cuinfo           --------------------------
	.section	.note.nv.cuinfo,"",@"SHT_NOTE"
	.sectionflags	@"SHF_NOTE_NV_CUINFO"
        /*0018*/ 	.short	0x0002
        /*001a*/ 	.short	0x005a
        /*001c*/ 	.short	0x0082
	.zero		2


//--------------------- .nv.info                  --------------------------
	.section	.nv.info,"",@"SHT_CUDA_INFO"
	.align	4


	//----- nvinfo : EIATTR_REGCOUNT
	.align		4
        /*0000*/ 	.byte	0x04, 0x2f
        /*0002*/ 	.short	(.L_15 - .L_14)
	.align		4
.L_14:
        /*0004*/ 	.word	index@(_ZN7cutlass13device_kernelINS_4gemm6kernel13GemmUniversalIN4cute5tupleIJiiiiEEENS1_10collective13CollectiveMmaINS1_34MainloopSm90TmaGmmaWarpSpecializedILi11ENS5_IJNS4_1CILi1EEESB_SB_EEENS1_35KernelTmaWarpSpecializedCooperativeEEENS5_IJNSA_ILi512EEENSA_ILi128EEENSA_ILi16EEEEEENS_6half_tENS5_IJlSB_lEEESJ_SK_NS4_8TiledMMAINS4_8MMA_AtomIJNS4_4SM904GMMA26MMA_64x128x16_F32F16F16_SSILNSO_5MajorE0ELSQ_0ELNSO_7ScaleInE1ELSR_1EEEEEENS4_6LayoutINS5_IJNSA_ILi2EEESB_SB_EEENS5_IJSB_NSA_ILi0EEESX_EEEEENS5_IJNS4_10UnderscoreES10_S10_EEEEENS4_13SM90_TMA_LOADENS4_14ComposedLayoutINS4_7SwizzleILi1ELi4ELi3EEENS4_18smem_ptr_flag_bitsILi16EEENSU_INS5_IJNSA_ILi8EEESH_EEENS5_IJSH_SB_EEEEEEEvNS4_8identityES13_S1D_vS1E_EENS_8epilogue10collective6detail29Sm90TmaWarpSpecializedAdapterINS1H_15DefaultEpilogueISJ_SK_SK_NS1G_6thread17LinearCombinationISJ_Li1EffLNS1L_9ScaleType4KindE0ELNS_15FloatRoundStyleE2ESJ_EENS1_15EpilogueDefaultEEEEEvvEEEEvNT_6ParamsE)
        /*0008*/ 	.word	0x000000a8


	//----- nvinfo : EIATTR_FRAME_SIZE
	.align		4
.L_15:
        /*000c*/ 	.byte	0x04, 0x11
        /*000e*/ 	.short	(.L_17 - .L_16)
	.align		4
.L_16:
        /*0010*/ 	.word	index@(_ZN7cutlass13device_kernelINS_4gemm6kernel13GemmUniversalIN4cute5tupleIJiiiiEEENS1_10collective13CollectiveMmaINS1_34MainloopSm90TmaGmmaWarpSpecializedILi11ENS5_IJNS4_1CILi1EEESB_SB_EEENS1_35KernelTmaWarpSpecializedCooperativeEEENS5_IJNSA_ILi512EEENSA_ILi128EEENSA_ILi16EEEEEENS_6half_tENS5_IJlSB_lEEESJ_SK_NS4_8TiledMMAINS4_8MMA_AtomIJNS4_4SM904GMMA26MMA_64x128x16_F32F16F16_SSILNSO_5MajorE0ELSQ_0ELNSO_7ScaleInE1ELSR_1EEEEEENS4_6LayoutINS5_IJNSA_ILi2EEESB_SB_EEENS5_IJSB_NSA_ILi0EEESX_EEEEENS5_IJNS4_10UnderscoreES10_S10_EEEEENS4_13SM90_TMA_LOADENS4_14ComposedLayoutINS4_7SwizzleILi1ELi4ELi3EEENS4_18smem_ptr_flag_bitsILi16EEENSU_INS5_IJNSA_ILi8EEESH_EEENS5_IJSH_SB_EEEEEEEvNS4_8identityES13_S1D_vS1E_EENS_8epilogue10collective6detail29Sm90TmaWarpSpecializedAdapterINS1H_15DefaultEpilogueISJ_SK_SK_NS1G_6thread17LinearCombinationISJ_Li1EffLNS1L_9ScaleType4KindE0ELNS_15FloatRoundStyleE2ESJ_EENS1_15EpilogueDefaultEEEEEvvEEEEvNT_6ParamsE)
        /*0014*/ 	.word	0x00000208


	//----- nvinfo : EIATTR_MIN_STACK_SIZE
	.align		4
.L_17:
        /*0018*/ 	.byte	0x04, 0x12
        /*001a*/ 	.short	(.L_19 - .L_18)
	.align		4
.L_18:
        /*001c*/ 	.word	index@(_ZN7cutlass13device_kernelINS_4gemm6kernel13GemmUniversalIN4cute5tupleIJiiiiEEENS1_10collective13CollectiveMmaINS1_34MainloopSm90TmaGmmaWarpSpecializedILi11ENS5_IJNS4_1CILi1EEESB_SB_EEENS1_35KernelTmaWarpSpecializedCooperativeEEENS5_IJNSA_ILi512EEENSA_ILi128EEENSA_ILi16EEEEEENS_6half_tENS5_IJlSB_lEEESJ_SK_NS4_8TiledMMAINS4_8MMA_AtomIJNS4_4SM904GMMA26MMA_64x128x16_F32F16F16_SSILNSO_5MajorE0ELSQ_0ELNSO_7ScaleInE1ELSR_1EEEEEENS4_6LayoutINS5_IJNSA_ILi2EEESB_SB_EEENS5_IJSB_NSA_ILi0EEESX_EEEEENS5_IJNS4_10UnderscoreES10_S10_EEEEENS4_13SM90_TMA_LOADENS4_14ComposedLayoutINS4_7SwizzleILi1ELi4ELi3EEENS4_18smem_ptr_flag_bitsILi16EEENSU_INS5_IJNSA_ILi8EEESH_EEENS5_IJSH_SB_EEEEEEEvNS4_8identityES13_S1D_vS1E_EENS_8epilogue10collective6detail29Sm90TmaWarpSpecializedAdapterINS1H_15DefaultEpilogueISJ_SK_SK_NS1G_6thread17LinearCombinationISJ_Li1EffLNS1L_9ScaleType4KindE0ELNS_15FloatRoundStyleE2ESJ_EENS1_15EpilogueDefaultEEEEEvvEEEEvNT_6ParamsE)
        /*0020*/ 	.word	0x00000208
.L_19:


//--------------------- .nv.compat                --------------------------
	.section	.nv.compat,"",@"SHT_CUDA_COMPAT_INFO"
	.align	4
        /*0000*/ 	.byte	0x02, 0x09, 0x01, 0x00, 0x02, 0x02, 0x04, 0x00, 0x02, 0x05, 0x05, 0x00, 0x03, 0x07, 0x01, 0x01
        /*0010*/ 	.byte	0x02, 0x03, 0x01, 0x00, 0x02, 0x06, 0x01, 0x00, 0x04, 0x0b, 0x08, 0x00, 0x00, 0x00, 0x00, 0x00
        /*0020*/ 	.byte	0x00, 0x00, 0x00, 0x00


//--------------------- .nv.info._ZN7cutlass13device_kernelINS_4gemm6kernel13GemmUniversalIN4cute5tupleIJiiiiEEENS1_10collective13CollectiveMmaINS1_34MainloopSm90TmaGmmaWarpSpecializedILi11ENS5_IJNS4_1CILi1EEESB_SB_EEENS1_35KernelTmaWarpSpecializedCooperativeEEENS5_IJNSA_ILi512EEENSA_ILi128EEENSA_ILi16EEEEEENS_6half_tENS5_IJlSB_lEEESJ_SK_NS4_8TiledMMAINS4_8MMA_AtomIJNS4_4SM904GMMA26MMA_64x128x16_F32F16F16_SSILNSO_5MajorE0ELSQ_0ELNSO_7ScaleInE1ELSR_1EEEEEENS4_6LayoutINS5_IJNSA_ILi2EEESB_SB_EEENS5_IJSB_NSA_ILi0EEESX_EEEEENS5_IJNS4_10UnderscoreES10_S10_EEEEENS4_13SM90_TMA_LOADENS4_14ComposedLayoutINS4_7SwizzleILi1ELi4ELi3EEENS4_18smem_ptr_flag_bitsILi16EEENSU_INS5_IJNSA_ILi8EEESH_EEENS5_IJSH_SB_EEEEEEEvNS4_8identityES13_S1D_vS1E_EENS_8epilogue10collective6detail29Sm90TmaWarpSpecializedAdapterINS1H_15DefaultEpilogueISJ_SK_SK_NS1G_6thread17LinearCombinationISJ_Li1EffLNS1L_9ScaleType4KindE0ELNS_15FloatRoundStyleE2ESJ_EENS1_15EpilogueDefaultEEEEEvvEEEEvNT_6ParamsE --------------------------
	.section	.nv.info._ZN7cutlass13device_kernelINS_4gemm6kernel13GemmUniversalIN4cute5tupleIJiiiiEEENS1_10collective13CollectiveMmaINS1_34MainloopSm90TmaGmmaWarpSpecializedILi11ENS5_IJNS4_1CILi1EEESB_SB_EEENS1_35KernelTmaWarpSpecializedCooperativeEEENS5_IJNSA_ILi512EEENSA_ILi128EEENSA_ILi16EEEEEENS_6half_tENS5_IJlSB_lEEESJ_SK_NS4_8TiledMMAINS4_8MMA_AtomIJNS4_4SM904GMMA26MMA_64x128x16_F32F16F16_SSILNSO_5MajorE0ELSQ_0ELNSO_7ScaleInE1ELSR_1EEEEEENS4_6LayoutINS5_IJNSA_ILi2EEESB_SB_EEENS5_IJSB_NSA_ILi0EEESX_EEEEENS5_IJNS4_10UnderscoreES10_S10_EEEEENS4_13SM90_TMA_LOADENS4_14ComposedLayoutINS4_7SwizzleILi1ELi4ELi3EEENS4_18smem_ptr_flag_bitsILi16EEENSU_INS5_IJNSA_ILi8EEESH_EEENS5_IJSH_SB_EEEEEEEvNS4_8identityES13_S1D_vS1E_EENS_8epilogue10collective6detail29Sm90TmaWarpSpecializedAdapterINS1H_15DefaultEpilogueISJ_SK_SK_NS1G_6thread17LinearCombinationISJ_Li1EffLNS1L_9ScaleType4KindE0ELNS_15FloatRoundStyleE2ESJ_EENS1_15EpilogueDefaultEEEEEvvEEEEvNT_6ParamsE,"",@"SHT_CUDA_INFO"
	.sectionflags	@""
	.align	4


	//----- nvinfo : EIATTR_CUDA_API_VERSION
	.align		4
        /*0000*/ 	.byte	0x04, 0x37
        /*0002*/ 	.short	(.L_21 - .L_20)
.L_20:
        /*0004*/ 	.word	0x00000082


	//----- nvinfo : EIATTR_KPARAM_INFO
	.align		4
.L_21:
        /*0008*/ 	.byte	0x04, 0x17
        /*000a*/ 	.short	(.L_23 - .L_22)
.L_22:
        /*000c*/ 	.word	0x00000000
        /*0010*/ 	.short	0x0000
        /*0012*/ 	.short	0x0070
        /*0014*/ 	.byte	0x00, 0xf0, 0x01, 0x10


	//----- nvinfo : EIATTR_SPARSE_MMA_MASK
	.align		4
.L_23:
        /*0018*/ 	.byte	0x03, 0x50
        /*001a*/ 	.short	0x0000


	//----- nvinfo : EIATTR_MAXREG_COUNT
	.align		4
        /*001c*/ 	.byte	0x03, 0x1b
        /*001e*/ 	.short	0x00a8


	//----- nvinfo : EIATTR_NUM_BARRIERS
	.align		4
        /*0020*/ 	.byte	0x02, 0x4c
        /*0022*/ 	.byte	0x01
	.zero		1


	//----- nvinfo : EIATTR_EXTERNS
	.align		4
        /*0024*/ 	.byte	0x04, 0x0f
        /*0026*/ 	.short	(.L_25 - .L_24)


	//   ....[0]....
	.align		4
.L_24:
        /*0028*/ 	.word	index@(__assertfail)


	//----- nvinfo : EIATTR_ANNOTATIONS
	.align		4
.L_25:
        /*002c*/ 	.byte	0x04, 0x55
        /*002e*/ 	.short	(.L_27 - .L_26)


	//   ....[0]....
.L_26:
        /*0030*/ 	.word	0x00000001
        /*0034*/ 	.byte	0xa0, 0x07, 0x00, 0x00, 0x01, 0x00, 0x00, 0x00, 0xc0, 0x07, 0x00, 0x00, 0x01, 0x00, 0x00, 0x00
        /* <DEDUP_REMOVED lines=154> */
        /*09e4*/ 	.byte	0xe0, 0x44, 0x01, 0x00, 0x01, 0x00, 0x00, 0x00, 0x00, 0x45, 0x01, 0x00


	//----- nvinfo : EIATTR_MERCURY_ISA_VERSION
	.align		4
.L_27:
        /*09f0*/ 	.byte	0x03, 0x5f
        /*09f2*/ 	.short	0x0101


	//----- nvinfo : EIATTR_INT_WARP_WIDE_INSTR_OFFSETS
	.align		4
        /*09f4*/ 	.byte	0x04, 0x31
        /*09f6*/ 	.short	(.L_29 - .L_28)


	//   ....[0]....
.L_28:
        /*09f8*/ 	.word	0x00000610


	//   ....[1]....
        /*09fc*/ 	.word	0x00000620


	//   ....[2]....
        /*0a00*/ 	.word	0x000006b0


	//----- nvinfo : EIATTR_COOP_GROUP_MASK_REGIDS
	.align		4
.L_29:
        /*0a04*/ 	.byte	0x04, 0x29
        /*0a06*/ 	.short	(.L_31 - .L_30)


	//   ....[0]....
.L_30:
        /*0a08*/ 	.word	0xffffffff


	//   ....[1]....
        /*0a0c*/ 	.word	0xffffffff


	//   ....[2]....
        /*0a10*/ 	.word	0xffffffff


	//   ....[3]....
        /*0a14*/ 	.word	0xffffffff


	//   ....[4]....
        /*0a18*/ 	.word	0xffffffff


	//----- nvinfo : EIATTR_COOP_GROUP_INSTR_OFFSETS
	.align		4
.L_31:
        /*0a1c*/ 	.byte	0x04, 0x28
        /*0a1e*/ 	.short	(.L_33 - .L_32)


	//   ....[0]....
.L_32:
        /*0a20*/ 	.word	0x00000070


	//   ....[1]....
        /*0a24*/ 	.word	0x00000080


	//   ....[2]....
        /*0a28*/ 	.word	0x000001a0


	//   ....[3]....
        /*0a2c*/ 	.word	0x000004c0


	//   ....[4]....
        /*0a30*/ 	.word	0x00001280


	//----- nvinfo : EIATTR_REG_RECONFIG
	.align		4
.L_33:
        /*0a34*/ 	.byte	0x01, 0x54
	.zero		2


	//----- nvinfo : EIATTR_SYSCALL_OFFSETS
	.align		4
        /*0a38*/ 	.byte	0x04, 0x46
        /*0a3a*/ 	.short	(.L_35 - .L_34)


	//   ....[0]....
.L_34:
        /*0a3c*/ 	.word	0x00001430


	//----- nvinfo : EIATTR_MBARRIER_INSTR_OFFSETS
	.align		4
.L_35:
        /*0a40*/ 	.byte	0x04, 0x39
        /*0a42*/ 	.short	(.L_37 - .L_36)


	//   ....[0]....
.L_36:
        /*0a44*/ 	.word	0x00000340
        /*0a48*/ 	.word	0x000000ff
        /*0a4c*/ 	.word	0x00000000
        /*0a50*/ 	.short	0x0100
        /*0a52*/ 	.byte	0x08
	.zero		1


	//   ....[1]....
        /*0a54*/ 	.word	0x00000350
        /*0a58*/ 	.word	0x000000ff
        /*0a5c*/ 	.word	0x00000058
        /*0a60*/ 	.short	0x0100
        /*0a62*/ 	.byte	0x08
	.zero		1


	//   ....[2]....
        /*0a64*/ 	.word	0x00000360
        /*0a68*/ 	.word	0x000000ff
        /*0a6c*/ 	.word	0x00000008
        /*0a70*/ 	.short	0x0100
        /*0a72*/ 	.byte	0x08
	.zero		1


	//   ....[3]....
        /*0a74*/ 	.word	0x00000370
        /*0a78*/ 	.word	0x000000ff
        /*0a7c*/ 	.word	0x00000060
        /*0a80*/ 	.short	0x0100
        /*0a82*/ 	.byte	0x08
	.zero		1


	//   ....[4]....
        /*0a84*/ 	.word	0x00000380
        /*0a88*/ 	.word	0x000000ff
        /*0a8c*/ 	.word	0x00000010
        /*0a90*/ 	.short	0x0100
        /*0a92*/ 	.byte	0x08
	.zero		1


	//   ....[5]....
        /*0a94*/ 	.word	0x00000390
        /*0a98*/ 	.word	0x000000ff
        /*0a9c*/ 	.word	0x00000068
        /*0aa0*/ 	.short	0x0100
        /*0aa2*/ 	.byte	0x08
	.zero		1


	//   ....[6]....
        /*0aa4*/ 	.word	0x000003a0
        /*0aa8*/ 	.word	0x000000ff
        /*0aac*/ 	.word	0x00000018
        /*0ab0*/ 	.short	0x0100
        /*0ab2*/ 	.byte	0x08
	.zero		1


	//   ....[7]....
        /*0ab4*/ 	.word	0x000003b0
        /*0ab8*/ 	.word	0x000000ff
        /*0abc*/ 	.word	0x00000070
        /*0ac0*/ 	.short	0x0100
        /*0ac2*/ 	.byte	0x08
	.zero		1


	//   ....[8]....
        /*0ac4*/ 	.word	0x000003c0
        /*0ac8*/ 	.word	0x000000ff
        /*0acc*/ 	.word	0x00000020
        /*0ad0*/ 	.short	0x0100
        /*0ad2*/ 	.byte	0x08
	.zero		1


	//   ....[9]....
        /*0ad4*/ 	.word	0x000003d0
        /*0ad8*/ 	.word	0x000000ff
        /*0adc*/ 	.word	0x00000078
        /*0ae0*/ 	.short	0x0100
        /*0ae2*/ 	.byte	0x08
	.zero		1


	//   ....[10]....
        /*0ae4*/ 	.word	0x000003e0
        /*0ae8*/ 	.word	0x000000ff
        /*0aec*/ 	.word	0x00000028
        /*0af0*/ 	.short	0x0100
        /*0af2*/ 	.byte	0x08
	.zero		1


	//   ....[11]....
        /*0af4*/ 	.word	0x000003f0
        /*0af8*/ 	.word	0x000000ff
        /*0afc*/ 	.word	0x00000080
        /*0b00*/ 	.short	0x0100
        /*0b02*/ 	.byte	0x08
	.zero		1


	//   ....[12]....
        /*0b04*/ 	.word	0x00000400
        /*0b08*/ 	.word	0x000000ff
        /*0b0c*/ 	.word	0x00000030
        /*0b10*/ 	.short	0x0100
        /*0b12*/ 	.byte	0x08
	.zero		1


	//   ....[13]....
        /*0b14*/ 	.word	0x00000410
        /*0b18*/ 	.word	0x000000ff
        /*0b1c*/ 	.word	0x00000088
        /*0b20*/ 	.short	0x0100
        /*0b22*/ 	.byte	0x08
	.zero		1


	//   ....[14]....
        /*0b24*/ 	.word	0x00000420
        /*0b28*/ 	.word	0x000000ff
        /*0b2c*/ 	.word	0x00000038
        /*0b30*/ 	.short	0x0100
        /*0b32*/ 	.byte	0x08
	.zero		1


	//   ....[15]....
        /*0b34*/ 	.word	0x00000430
        /*0b38*/ 	.word	0x000000ff
        /*0b3c*/ 	.word	0x00000090
        /*0b40*/ 	.short	0x0100
        /*0b42*/ 	.byte	0x08
	.zero		1


	//   ....[16]....
        /*0b44*/ 	.word	0x00000440
        /*0b48*/ 	.word	0x000000ff
        /*0b4c*/ 	.word	0x00000040
        /*0b50*/ 	.short	0x0100
        /*0b52*/ 	.byte	0x08
	.zero		1


	//   ....[17]....
        /*0b54*/ 	.word	0x00000450
        /*0b58*/ 	.word	0x000000ff
        /*0b5c*/ 	.word	0x00000098
        /*0b60*/ 	.short	0x0100
        /*0b62*/ 	.byte	0x08
	.zero		1


	//   ....[18]....
        /*0b64*/ 	.word	0x00000460
        /*0b68*/ 	.word	0x000000ff
        /*0b6c*/ 	.word	0x00000048
        /*0b70*/ 	.short	0x0100
        /*0b72*/ 	.byte	0x08
	.zero		1


	//   ....[19]....
        /*0b74*/ 	.word	0x00000470
        /*0b78*/ 	.word	0x000000ff
        /*0b7c*/ 	.word	0x000000a0
        /*0b80*/ 	.short	0x0100
        /*0b82*/ 	.byte	0x08
	.zero		1


	//   ....[20]....
        /*0b84*/ 	.word	0x00000480
        /*0b88*/ 	.word	0x000000ff
        /*0b8c*/ 	.word	0x00000050
        /*0b90*/ 	.short	0x0100
        /*0b92*/ 	.byte	0x08
	.zero		1


	//   ....[21]....
        /*0b94*/ 	.word	0x00000490
        /*0b98*/ 	.word	0x000000ff
        /*0b9c*/ 	.word	0x000000a8
        /*0ba0*/ 	.short	0x0100
        /*0ba2*/ 	.byte	0x08
	.zero		1


	//   ....[22]....
        /*0ba4*/ 	.word	0x00000730
        /*0ba8*/ 	.word	0x000000ff
        /*0bac*/ 	.word	0x000000c0
        /*0bb0*/ 	.short	0x0100
        /*0bb2*/ 	.byte	0x10
	.zero		1


	//   ....[23]....
        /*0bb4*/ 	.word	0x000007d0
        /*0bb8*/ 	.word	0x000000ff
        /*0bbc*/ 	.word	0x000000c8
        /*0bc0*/ 	.short	0x0100
        /*0bc2*/ 	.byte	0x10
	.zero		1


	//   ....[24]....
        /*0bc4*/ 	.word	0x000014d0
        /*0bc8*/ 	.word	0x00000003
        /*0bcc*/ 	.word	0x00000000
        /*0bd0*/ 	.short	0x010a
        /*0bd2*/ 	.byte	0x3f
	.zero		1


	//   ....[25]....
        /*0bd4*/ 	.word	0x00001510
        /*0bd8*/ 	.word	0x00000003
        /*0bdc*/ 	.word	0x00000000
        /*0be0*/ 	.short	0x010a
        /*0be2*/ 	.byte	0x3f
	.zero		1


	//   ....[26]....
        /*0be4*/ 	.word	0x00001a20
        /*0be8*/ 	.word	0x000000ff
        /*0bec*/ 	.word	0x00000000
        /*0bf0*/ 	.short	0x010a
        /*0bf2*/ 	.byte	0x04
	.zero		1


	//   ....[27]....
        /*0bf4*/ 	.word	0x00001a60
        /*0bf8*/ 	.word	0x000000ff
        /*0bfc*/ 	.word	0x00000000
        /*0c00*/ 	.short	0x010a
        /*0c02*/ 	.byte	0x04
	.zero		1


	//   ....[28]....
        /*0c04*/ 	.word	0x00002460
        /*0c08*/ 	.word	0x000000ff
        /*0c0c*/ 	.word	0x00000000
        /*0c10*/ 	.short	0x0101
        /*0c12*/ 	.byte	0x04
	.zero		1


	//   ....[29]....
        /*0c14*/ 	.word	0x00002620
        /*0c18*/ 	.word	0x00000000
        /*0c1c*/ 	.word	0x00000000
        /*0c20*/ 	.short	0x0101
        /*0c22*/ 	.byte	0x3f
	.zero		1


	//   ....[30]....
        /*0c24*/ 	.word	0x00014080
        /*0c28*/ 	.word	0x0000000c
        /*0c2c*/ 	.word	0x00000058
        /*0c30*/ 	.short	0x010a
        /*0c32*/ 	.byte	0x3f
	.zero		1


	//   ....[31]....
        /*0c34*/ 	.word	0x00014400
        /*0c38*/ 	.word	0x00000002
        /*0c3c*/ 	.word	0x000000c8
        /*0c40*/ 	.short	0x0101
        /*0c42*/ 	.byte	0x3f
	.zero		1


	//   ....[32]....
        /*0c44*/ 	.word	0x00014c00
        /*0c48*/ 	.word	0x00000005
        /*0c4c*/ 	.word	0x00000000
        /*0c50*/ 	.short	0x010a
        /*0c52*/ 	.byte	0x3f
	.zero		1


	//   ....[33]....
        /*0c54*/ 	.word	0x00014c90
        /*0c58*/ 	.word	0x00000007
        /*0c5c*/ 	.word	0x00000000
        /*0c60*/ 	.short	0x010a
        /*0c62*/ 	.byte	0x3f
	.zero		1


	//   ....[34]....
        /*0c64*/ 	.word	0x00014d20
        /*0c68*/ 	.word	0x00000007
        /*0c6c*/ 	.word	0x00000000
        /*0c70*/ 	.short	0x010a
        /*0c72*/ 	.byte	0x3f
	.zero		1


	//   ....[35]....
        /*0c74*/ 	.word	0x00014db0
        /*0c78*/ 	.word	0x00000007
        /*0c7c*/ 	.word	0x00000000
        /*0c80*/ 	.short	0x010a
        /*0c82*/ 	.byte	0x3f
	.zero		1


	//   ....[36]....
        /*0c84*/ 	.word	0x00014e40
        /*0c88*/ 	.word	0x00000007
        /*0c8c*/ 	.word	0x00000000
        /*0c90*/ 	.short	0x010a
        /*0c92*/ 	.byte	0x3f
	.zero		1


	//   ....[37]....
        /*0c94*/ 	.word	0x00014ed0
        /*0c98*/ 	.word	0x00000007
        /*0c9c*/ 	.word	0x00000000
        /*0ca0*/ 	.short	0x010a
        /*0ca2*/ 	.byte	0x3f
	.zero		1


	//   ....[38]....
        /*0ca4*/ 	.word	0x00014f60
        /*0ca8*/ 	.word	0x00000007
        /*0cac*/ 	.word	0x00000000
        /*0cb0*/ 	.short	0x010a
        /*0cb2*/ 	.byte	0x3f
	.zero		1


	//   ....[39]....
        /*0cb4*/ 	.word	0x00014ff0
        /*0cb8*/ 	.word	0x00000007
        /*0cbc*/ 	.word	0x00000000
        /*0cc0*/ 	.short	0x010a
        /*0cc2*/ 	.byte	0x3f
	.zero		1


	//   ....[40]....
        /*0cc4*/ 	.word	0x00015080
        /*0cc8*/ 	.word	0x00000007
        /*0ccc*/ 	.word	0x00000000
        /*0cd0*/ 	.short	0x010a
        /*0cd2*/ 	.byte	0x3f
	.zero		1


	//   ....[41]....
        /*0cd4*/ 	.word	0x00015110
        /*0cd8*/ 	.word	0x00000007
        /*0cdc*/ 	.word	0x00000000
        /*0ce0*/ 	.short	0x010a
        /*0ce2*/ 	.byte	0x3f
	.zero		1


	//   ....[42]....
        /*0ce4*/ 	.word	0x000151a0
        /*0ce8*/ 	.word	0x00000003
        /*0cec*/ 	.word	0x00000000
        /*0cf0*/ 	.short	0x010a
        /*0cf2*/ 	.byte	0x3f
	.zero		1


	//   ....[43]....
        /*0cf4*/ 	.word	0x00015200
        /*0cf8*/ 	.word	0x00000003
        /*0cfc*/ 	.word	0x00000000
        /*0d00*/ 	.short	0x010a
        /*0d02*/ 	.byte	0x3f
	.zero		1


	//   ....[44]....
        /*0d04*/ 	.word	0x00015260
        /*0d08*/ 	.word	0x00000006
        /*0d0c*/ 	.word	0x00000000
        /*0d10*/ 	.short	0x010a
        /*0d12*/ 	.byte	0x3f
	.zero		1


	//   ....[45]....
        /*0d14*/ 	.word	0x00015330
        /*0d18*/ 	.word	0x0000000c
        /*0d1c*/ 	.word	0x00000058
        /*0d20*/ 	.short	0x010a
        /*0d22*/ 	.byte	0x3f
	.zero		1


	//   ....[46]....
        /*0d24*/ 	.word	0x00015400
        /*0d28*/ 	.word	0x00000005
        /*0d2c*/ 	.word	0x00000000
        /*0d30*/ 	.short	0x010a
        /*0d32*/ 	.byte	0x3f
	.zero		1


	//   ....[47]....
        /*0d34*/ 	.word	0x00015450
        /*0d38*/ 	.word	0x00000007
        /*0d3c*/ 	.word	0x00000000
        /*0d40*/ 	.short	0x010a
        /*0d42*/ 	.byte	0x3f
	.zero		1


	//   ....[48]....
        /*0d44*/ 	.word	0x000154a0
        /*0d48*/ 	.word	0x00000007
        /*0d4c*/ 	.word	0x00000000
        /*0d50*/ 	.short	0x010a
        /*0d52*/ 	.byte	0x3f
	.zero		1


	//   ....[49]....
        /*0d54*/ 	.word	0x000154f0
        /*0d58*/ 	.word	0x00000007
        /*0d5c*/ 	.word	0x00000000
        /*0d60*/ 	.short	0x010a
        /*0d62*/ 	.byte	0x3f
	.zero		1


	//   ....[50]....
        /*0d64*/ 	.word	0x00015540
        /*0d68*/ 	.word	0x00000007
        /*0d6c*/ 	.word	0x00000000
        /*0d70*/ 	.short	0x010a
        /*0d72*/ 	.byte	0x3f
	.zero		1


	//   ....[51]....
        /*0d74*/ 	.word	0x00015590
        /*0d78*/ 	.word	0x00000007
        /*0d7c*/ 	.word	0x00000000
        /*0d80*/ 	.short	0x010a
        /*0d82*/ 	.byte	0x3f
	.zero		1


	//   ....[52]....
        /*0d84*/ 	.word	0x000155e0
        /*0d88*/ 	.word	0x00000007
        /*0d8c*/ 	.word	0x00000000
        /*0d90*/ 	.short	0x010a
        /*0d92*/ 	.byte	0x3f
	.zero		1


	//   ....[53]....
        /*0d94*/ 	.word	0x00015630
        /*0d98*/ 	.word	0x00000007
        /*0d9c*/ 	.word	0x00000000
        /*0da0*/ 	.short	0x010a
        /*0da2*/ 	.byte	0x3f
	.zero		1


	//   ....[54]....
        /*0da4*/ 	.word	0x00015680
        /*0da8*/ 	.word	0x00000007
        /*0dac*/ 	.word	0x00000000
        /*0db0*/ 	.short	0x010a
        /*0db2*/ 	.byte	0x3f
	.zero		1


	//   ....[55]....
        /*0db4*/ 	.word	0x000156d0
        /*0db8*/ 	.word	0x00000007
        /*0dbc*/ 	.word	0x00000000
        /*0dc0*/ 	.short	0x010a
        /*0dc2*/ 	.byte	0x3f
	.zero		1


	//----- nvinfo : EIATTR_NUM_MBARRIERS
	.align		4
.L_37:
        /*0dc4*/ 	.byte	0x03, 0x38
        /*0dc6*/ 	.short	0x0018


	//----- nvinfo : EIATTR_EXIT_INSTR_OFFSETS
	.align		4
        /*0dc8*/ 	.byte	0x04, 0x1c
        /*0dca*/ 	.short	(.L_39 - .L_38)


	//   ....[0]....
.L_38:
        /*0dcc*/ 	.word	0x00000830


	//   ....[1]....
        /*0dd0*/ 	.word	0x000011a0


	//   ....[2]....
        /*0dd4*/ 	.word	0x00013600


	//   ....[3]....
        /*0dd8*/ 	.word	0x00013d10


	//   ....[4]....
        /*0ddc*/ 	.word	0x000151f0


	//----- nvinfo : EIATTR_MAX_THREADS
	.align		4
.L_39:
        /*0de0*/ 	.byte	0x04, 0x05
        /*0de2*/ 	.short	(.L_41 - .L_40)
.L_40:
        /*0de4*/ 	.word	0x00000180
        /*0de8*/ 	.word	0x00000001
        /*0dec*/ 	.word	0x00000001


	//----- nvinfo : EIATTR_CRS_STACK_SIZE
	.align		4
.L_41:
        /*0df0*/ 	.byte	0x04, 0x1e
        /*0df2*/ 	.short	(.L_43 - .L_42)
.L_42:
        /*0df4*/ 	.word	0x00000000


	//----- nvinfo : EIATTR_CBANK_PARAM_SIZE
	.align		4
.L_43:
        /*0df8*/ 	.byte	0x03, 0x19
        /*0dfa*/ 	.short	0x0470


	//----- nvinfo : EIATTR_PARAM_CBANK
	.align		4
        /*0dfc*/ 	.byte	0x04, 0x0a
        /*0dfe*/ 	.short	(.L_45 - .L_44)
	.align		4
.L_44:
        /*0e00*/ 	.word	index@(.nv.constant0._ZN7cutlass13device_kernelINS_4gemm6kernel13GemmUniversalIN4cute5tupleIJiiiiEEENS1_10collective13CollectiveMmaINS1_34MainloopSm90TmaGmmaWarpSpecializedILi11ENS5_IJNS4_1CILi1EEESB_SB_EEENS1_35KernelTmaWarpSpecializedCooperativeEEENS5_IJNSA_ILi512EEENSA_ILi128EEENSA_ILi16EEEEEENS_6half_tENS5_IJlSB_lEEESJ_SK_NS4_8TiledMMAINS4_8MMA_AtomIJNS4_4SM904GMMA26MMA_64x128x16_F32F16F16_SSILNSO_5MajorE0ELSQ_0ELNSO_7ScaleInE1ELSR_1EEEEEENS4_6LayoutINS5_IJNSA_ILi2EEESB_SB_EEENS5_IJSB_NSA_ILi0EEESX_EEEEENS5_IJNS4_10UnderscoreES10_S10_EEEEENS4_13SM90_TMA_LOADENS4_14ComposedLayoutINS4_7SwizzleILi1ELi4ELi3EEENS4_18smem_ptr_flag_bitsILi16EEENSU_INS5_IJNSA_ILi8EEESH_EEENS5_IJSH_SB_EEEEEEEvNS4_8identityES13_S1D_vS1E_EENS_8epilogue10collective6detail29Sm90TmaWarpSpecializedAdapterINS1H_15DefaultEpilogueISJ_SK_SK_NS1G_6thread17LinearCombinationISJ_Li1EffLNS1L_9ScaleType4KindE0ELNS_15FloatRoundStyleE2ESJ_EENS1_15EpilogueDefaultEEEEEvvEEEEvNT_6ParamsE)
        /*0e04*/ 	.short	0x0210
        /*0e06*/ 	.short	0x0470


	//----- nvinfo : EIATTR_SW_WAR
	.align		4
.L_45:
        /*0e08*/ 	.byte	0x04, 0x36
        /*0e0a*/ 	.short	(.L_47 - .L_46)
.L_46:
        /*0e0c*/ 	.word	0x00000008
.L_47:


//--------------------- .nv.callgraph             --------------------------
	.section	.nv.callgraph,"",@"SHT_CUDA_CALLGRAPH"
	.align	4
	.sectionentsize	8
	.align		4
        /*0000*/ 	.word	0x00000000
	.align		4
        /*0004*/ 	.word	0xffffffff
	.align		4
        /*0008*/ 	.word	index@(_ZN7cutlass13device_kernelINS_4gemm6kernel13GemmUniversalIN4cute5tupleIJiiiiEEENS1_10collective13CollectiveMmaINS1_34MainloopSm90TmaGmmaWarpSpecializedILi11ENS5_IJNS4_1CILi1EEESB_SB_EEENS1_35KernelTmaWarpSpecializedCooperativeEEENS5_IJNSA_ILi512EEENSA_ILi128EEENSA_ILi16EEEEEENS_6half_tENS5_IJlSB_lEEESJ_SK_NS4_8TiledMMAINS4_8MMA_AtomIJNS4_4SM904GMMA26MMA_64x128x16_F32F16F16_SSILNSO_5MajorE0ELSQ_0ELNSO_7ScaleInE1ELSR_1EEEEEENS4_6LayoutINS5_IJNSA_ILi2EEESB_SB_EEENS5_IJSB_NSA_ILi0EEESX_EEEEENS5_IJNS4_10UnderscoreES10_S10_EEEEENS4_13SM90_TMA_LOADENS4_14ComposedLayoutINS4_7SwizzleILi1ELi4ELi3EEENS4_18smem_ptr_flag_bitsILi16EEENSU_INS5_IJNSA_ILi8EEESH_EEENS5_IJSH_SB_EEEEEEEvNS4_8identityES13_S1D_vS1E_EENS_8epilogue10collective6detail29Sm90TmaWarpSpecializedAdapterINS1H_15DefaultEpilogueISJ_SK_SK_NS1G_6thread17LinearCombinationISJ_Li1EffLNS1L_9ScaleType4KindE0ELNS_15FloatRoundStyleE2ESJ_EENS1_15EpilogueDefaultEEEEEvvEEEEvNT_6ParamsE)
	.align		4
        /*000c*/ 	.word	index@(__assertfail)
	.align		4
        /*0010*/ 	.word	0x00000000
	.align		4
        /*0014*/ 	.word	0xfffffffe
	.align		4
        /*0018*/ 	.word	0x00000000
	.align		4
        /*001c*/ 	.word	0xfffffffd
	.align		4
        /*0020*/ 	.word	0x00000000
	.align		4
        /*0024*/ 	.word	0xfffffffc


//--------------------- .nv.constant4             --------------------------
	.section	.nv.constant4,"a",@progbits
	.align	8
	.align		8
.nv.constant4:
        /*0000*/ 	.dword	__assertfail
	.align		8
        /*0008*/ 	.dword	__unnamed_1
	.align		8
        /*0010*/ 	.dword	_ZN40_INTERNAL_56d0d165_4_k_cu_7ff82b14_152744cuda3std3__45__cpo5beginE
	.align		8
        /*0018*/ 	.dword	_ZN40_INTERNAL_56d0d165_4_k_cu_7ff82b14_152744cuda3std3__45__cpo3endE
	.align		8
        /*0020*/ 	.dword	_ZN40_INTERNAL_56d0d165_4_k_cu_7ff82b14_152744cuda3std3__45__cpo6cbeginE
	.align		8
        /*0028*/ 	.dword	_ZN40_INTERNAL_56d0d165_4_k_cu_7ff82b14_152744cuda3std3__45__cpo4cendE
	.align		8
        /*0030*/ 	.dword	_ZN40_INTERNAL_56d0d165_4_k_cu_7ff82b14_152744cuda3std3__442_GLOBAL__N__56d0d165_4_k_cu_7ff82b14_152746ignoreE
	.align		8
        /*0038*/ 	.dword	_ZN40_INTERNAL_56d0d165_4_k_cu_7ff82b14_152744cuda3std3__419piecewise_constructE
	.align		8
        /*0040*/ 	.dword	_ZN40_INTERNAL_56d0d165_4_k_cu_7ff82b14_152744cuda3std3__48in_placeE
	.align		8
        /*0048*/ 	.dword	_ZN40_INTERNAL_56d0d165_4_k_cu_7ff82b14_152744cuda3std6ranges3__45__cpo4swapE
	.align		8
        /*0050*/ 	.dword	_ZN40_INTERNAL_56d0d165_4_k_cu_7ff82b14_152744cuda3std6ranges3__45__cpo9iter_moveE
	.align		8
        /*0058*/ 	.dword	_ZN40_INTERNAL_56d0d165_4_k_cu_7ff82b14_152744cute7productE
	.align		8
        /*0060*/ 	.dword	_ZN40_INTERNAL_56d0d165_4_k_cu_7ff82b14_152744cute1_E
	.align		8
        /*0068*/ 	.dword	$str$22
	.align		8
        /*0070*/ 	.dword	$str$23


//--------------------- .text._ZN7cutlass13device_kernelINS_4gemm6kernel13GemmUniversalIN4cute5tupleIJiiiiEEENS1_10collective13CollectiveMmaINS1_34MainloopSm90TmaGmmaWarpSpecializedILi11ENS5_IJNS4_1CILi1EEESB_SB_EEENS1_35KernelTmaWarpSpecializedCooperativeEEENS5_IJNSA_ILi512EEENSA_ILi128EEENSA_ILi16EEEEEENS_6half_tENS5_IJlSB_lEEESJ_SK_NS4_8TiledMMAINS4_8MMA_AtomIJNS4_4SM904GMMA26MMA_64x128x16_F32F16F16_SSILNSO_5MajorE0ELSQ_0ELNSO_7ScaleInE1ELSR_1EEEEEENS4_6LayoutINS5_IJNSA_ILi2EEESB_SB_EEENS5_IJSB_NSA_ILi0EEESX_EEEEENS5_IJNS4_10UnderscoreES10_S10_EEEEENS4_13SM90_TMA_LOADENS4_14ComposedLayoutINS4_7SwizzleILi1ELi4ELi3EEENS4_18smem_ptr_flag_bitsILi16EEENSU_INS5_IJNSA_ILi8EEESH_EEENS5_IJSH_SB_EEEEEEEvNS4_8identityES13_S1D_vS1E_EENS_8epilogue10collective6detail29Sm90TmaWarpSpecializedAdapterINS1H_15DefaultEpilogueISJ_SK_SK_NS1G_6thread17LinearCombinationISJ_Li1EffLNS1L_9ScaleType4KindE0ELNS_15FloatRoundStyleE2ESJ_EENS1_15EpilogueDefaultEEEEEvvEEEEvNT_6ParamsE --------------------------
	.section	.text._ZN7cutlass13device_kernelINS_4gemm6kernel13GemmUniversalIN4cute5tupleIJiiiiEEENS1_10collective13CollectiveMmaINS1_34MainloopSm90TmaGmmaWarpSpecializedILi11ENS5_IJNS4_1CILi1EEESB_SB_EEENS1_35KernelTmaWarpSpecializedCooperativeEEENS5_IJNSA_ILi512EEENSA_ILi128EEENSA_ILi16EEEEEENS_6half_tENS5_IJlSB_lEEESJ_SK_NS4_8TiledMMAINS4_8MMA_AtomIJNS4_4SM904GMMA26MMA_64x128x16_F32F16F16_SSILNSO_5MajorE0ELSQ_0ELNSO_7ScaleInE1ELSR_1EEEEEENS4_6LayoutINS5_IJNSA_ILi2EEESB_SB_EEENS5_IJSB_NSA_ILi0EEESX_EEEEENS5_IJNS4_10UnderscoreES10_S10_EEEEENS4_13SM90_TMA_LOADENS4_14ComposedLayoutINS4_7SwizzleILi1ELi4ELi3EEENS4_18smem_ptr_flag_bitsILi16EEENSU_INS5_IJNSA_ILi8EEESH_EEENS5_IJSH_SB_EEEEEEEvNS4_8identityES13_S1D_vS1E_EENS_8epilogue10collective6detail29Sm90TmaWarpSpecializedAdapterINS1H_15DefaultEpilogueISJ_SK_SK_NS1G_6thread17LinearCombinationISJ_Li1EffLNS1L_9ScaleType4KindE0ELNS_15FloatRoundStyleE2ESJ_EENS1_15EpilogueDefaultEEEEEvvEEEEvNT_6ParamsE,"ax",@progbits
	.align	128
.text._ZN7cutlass13device_kernelINS_4gemm6kernel13GemmUniversalIN4cute5tupleIJiiiiEEENS1_10collective13CollectiveMmaINS1_34MainloopSm90TmaGmmaWarpSpecializedILi11ENS5_IJNS4_1CILi1EEESB_SB_EEENS1_35KernelTmaWarpSpecializedCooperativeEEENS5_IJNSA_ILi512EEENSA_ILi128EEENSA_ILi16EEEEEENS_6half_tENS5_IJlSB_lEEESJ_SK_NS4_8TiledMMAINS4_8MMA_AtomIJNS4_4SM904GMMA26MMA_64x128x16_F32F16F16_SSILNSO_5MajorE0ELSQ_0ELNSO_7ScaleInE1ELSR_1EEEEEENS4_6LayoutINS5_IJNSA_ILi2EEESB_SB_EEENS5_IJSB_NSA_ILi0EEESX_EEEEENS5_IJNS4_10UnderscoreES10_S10_EEEEENS4_13SM90_TMA_LOADENS4_14ComposedLayoutINS4_7SwizzleILi1ELi4ELi3EEENS4_18smem_ptr_flag_bitsILi16EEENSU_INS5_IJNSA_ILi8EEESH_EEENS5_IJSH_SB_EEEEEEEvNS4_8identityES13_S1D_vS1E_EENS_8epilogue10collective6detail29Sm90TmaWarpSpecializedAdapterINS1H_15DefaultEpilogueISJ_SK_SK_NS1G_6thread17LinearCombinationISJ_Li1EffLNS1L_9ScaleType4KindE0ELNS_15FloatRoundStyleE2ESJ_EENS1_15EpilogueDefaultEEEEEvvEEEEvNT_6ParamsE:
        .type           _ZN7cutlass13device_kernelINS_4gemm6kernel13GemmUniversalIN4cute5tupleIJiiiiEEENS1_10collective13CollectiveMmaINS1_34MainloopSm90TmaGmmaWarpSpecializedILi11ENS5_IJNS4_1CILi1EEESB_SB_EEENS1_35KernelTmaWarpSpecializedCooperativeEEENS5_IJNSA_ILi512EEENSA_ILi128EEENSA_ILi16EEEEEENS_6half_tENS5_IJlSB_lEEESJ_SK_NS4_8TiledMMAINS4_8MMA_AtomIJNS4_4SM904GMMA26MMA_64x128x16_F32F16F16_SSILNSO_5MajorE0ELSQ_0ELNSO_7ScaleInE1ELSR_1EEEEEENS4_6LayoutINS5_IJNSA_ILi2EEESB_SB_EEENS5_IJSB_NSA_ILi0EEESX_EEEEENS5_IJNS4_10UnderscoreES10_S10_EEEEENS4_13SM90_TMA_LOADENS4_14ComposedLayoutINS4_7SwizzleILi1ELi4ELi3EEENS4_18smem_ptr_flag_bitsILi16EEENSU_INS5_IJNSA_ILi8EEESH_EEENS5_IJSH_SB_EEEEEEEvNS4_8identityES13_S1D_vS1E_EENS_8epilogue10collective6detail29Sm90TmaWarpSpecializedAdapterINS1H_15DefaultEpilogueISJ_SK_SK_NS1G_6thread17LinearCombinationISJ_Li1EffLNS1L_9ScaleType4KindE0ELNS_15FloatRoundStyleE2ESJ_EENS1_15EpilogueDefaultEEEEEvvEEEEvNT_6ParamsE,@function
        .size           _ZN7cutlass13device_kernelINS_4gemm6kernel13GemmUniversalIN4cute5tupleIJiiiiEEENS1_10collective13CollectiveMmaINS1_34MainloopSm90TmaGmmaWarpSpecializedILi11ENS5_IJNS4_1CILi1EEESB_SB_EEENS1_35KernelTmaWarpSpecializedCooperativeEEENS5_IJNSA_ILi512EEENSA_ILi128EEENSA_ILi16EEEEEENS_6half_tENS5_IJlSB_lEEESJ_SK_NS4_8TiledMMAINS4_8MMA_AtomIJNS4_4SM904GMMA26MMA_64x128x16_F32F16F16_SSILNSO_5MajorE0ELSQ_0ELNSO_7ScaleInE1ELSR_1EEEEEENS4_6LayoutINS5_IJNSA_ILi2EEESB_SB_EEENS5_IJSB_NSA_ILi0EEESX_EEEEENS5_IJNS4_10UnderscoreES10_S10_EEEEENS4_13SM90_TMA_LOADENS4_14ComposedLayoutINS4_7SwizzleILi1ELi4ELi3EEENS4_18smem_ptr_flag_bitsILi16EEENSU_INS5_IJNSA_ILi8EEESH_EEENS5_IJSH_SB_EEEEEEEvNS4_8identityES13_S1D_vS1E_EENS_8epilogue10collective6detail29Sm90TmaWarpSpecializedAdapterINS1H_15DefaultEpilogueISJ_SK_SK_NS1G_6thread17LinearCombinationISJ_Li1EffLNS1L_9ScaleType4KindE0ELNS_15FloatRoundStyleE2ESJ_EENS1_15EpilogueDefaultEEEEEvvEEEEvNT_6ParamsE,(.L_x_587 - _ZN7cutlass13device_kernelINS_4gemm6kernel13GemmUniversalIN4cute5tupleIJiiiiEEENS1_10collective13CollectiveMmaINS1_34MainloopSm90TmaGmmaWarpSpecializedILi11ENS5_IJNS4_1CILi1EEESB_SB_EEENS1_35KernelTmaWarpSpecializedCooperativeEEENS5_IJNSA_ILi512EEENSA_ILi128EEENSA_ILi16EEEEEENS_6half_tENS5_IJlSB_lEEESJ_SK_NS4_8TiledMMAINS4_8MMA_AtomIJNS4_4SM904GMMA26MMA_64x128x16_F32F16F16_SSILNSO_5MajorE0ELSQ_0ELNSO_7ScaleInE1ELSR_1EEEEEENS4_6LayoutINS5_IJNSA_ILi2EEESB_SB_EEENS5_IJSB_NSA_ILi0EEESX_EEEEENS5_IJNS4_10UnderscoreES10_S10_EEEEENS4_13SM90_TMA_LOADENS4_14ComposedLayoutINS4_7SwizzleILi1ELi4ELi3EEENS4_18smem_ptr_flag_bitsILi16EEENSU_INS5_IJNSA_ILi8EEESH_EEENS5_IJSH_SB_EEEEEEEvNS4_8identityES13_S1D_vS1E_EENS_8epilogue10collective6detail29Sm90TmaWarpSpecializedAdapterINS1H_15DefaultEpilogueISJ_SK_SK_NS1G_6thread17LinearCombinationISJ_Li1EffLNS1L_9ScaleType4KindE0ELNS_15FloatRoundStyleE2ESJ_EENS1_15EpilogueDefaultEEEEEvvEEEEvNT_6ParamsE)
        .other          _ZN7cutlass13device_kernelINS_4gemm6kernel13GemmUniversalIN4cute5tupleIJiiiiEEENS1_10collective13CollectiveMmaINS1_34MainloopSm90TmaGmmaWarpSpecializedILi11ENS5_IJNS4_1CILi1EEESB_SB_EEENS1_35KernelTmaWarpSpecializedCooperativeEEENS5_IJNSA_ILi512EEENSA_ILi128EEENSA_ILi16EEEEEENS_6half_tENS5_IJlSB_lEEESJ_SK_NS4_8TiledMMAINS4_8MMA_AtomIJNS4_4SM904GMMA26MMA_64x128x16_F32F16F16_SSILNSO_5MajorE0ELSQ_0ELNSO_7ScaleInE1ELSR_1EEEEEENS4_6LayoutINS5_IJNSA_ILi2EEESB_SB_EEENS5_IJSB_NSA_ILi0EEESX_EEEEENS5_IJNS4_10UnderscoreES10_S10_EEEEENS4_13SM90_TMA_LOADENS4_14ComposedLayoutINS4_7SwizzleILi1ELi4ELi3EEENS4_18smem_ptr_flag_bitsILi16EEENSU_INS5_IJNSA_ILi8EEESH_EEENS5_IJSH_SB_EEEEEEEvNS4_8identityES13_S1D_vS1E_EENS_8epilogue10collective6detail29Sm90TmaWarpSpecializedAdapterINS1H_15DefaultEpilogueISJ_SK_SK_NS1G_6thread17LinearCombinationISJ_Li1EffLNS1L_9ScaleType4KindE0ELNS_15FloatRoundStyleE2ESJ_EENS1_15EpilogueDefaultEEEEEvvEEEEvNT_6ParamsE,@"STO_CUDA_ENTRY STV_DEFAULT"
_ZN7cutlass13device_kernelINS_4gemm6kernel13GemmUniversalIN4cute5tupleIJiiiiEEENS1_10collective13CollectiveMmaINS1_34MainloopSm90TmaGmmaWarpSpecializedILi11ENS5_IJNS4_1CILi1EEESB_SB_EEENS1_35KernelTmaWarpSpecializedCooperativeEEENS5_IJNSA_ILi512EEENSA_ILi128EEENSA_ILi16EEEEEENS_6half_tENS5_IJlSB_lEEESJ_SK_NS4_8TiledMMAINS4_8MMA_AtomIJNS4_4SM904GMMA26MMA_64x128x16_F32F16F16_SSILNSO_5MajorE0ELSQ_0ELNSO_7ScaleInE1ELSR_1EEEEEENS4_6LayoutINS5_IJNSA_ILi2EEESB_SB_EEENS5_IJSB_NSA_ILi0EEESX_EEEEENS5_IJNS4_10UnderscoreES10_S10_EEEEENS4_13SM90_TMA_LOADENS4_14ComposedLayoutINS4_7SwizzleILi1ELi4ELi3EEENS4_18smem_ptr_flag_bitsILi16EEENSU_INS5_IJNSA_ILi8EEESH_EEENS5_IJSH_SB_EEEEEEEvNS4_8identityES13_S1D_vS1E_EENS_8epilogue10collective6detail29Sm90TmaWarpSpecializedAdapterINS1H_15DefaultEpilogueISJ_SK_SK_NS1G_6thread17LinearCombinationISJ_Li1EffLNS1L_9ScaleType4KindE0ELNS_15FloatRoundStyleE2ESJ_EENS1_15EpilogueDefaultEEEEEvvEEEEvNT_6ParamsE:
[----:B------:R-:W0:Y:S02]  /*0000*/  LDC R1, c[0x0][0x28] ;  /* 0x00000a00ff017b82 */ /* 0x000e240000000800 */
[----:B0-----:R-:W-:Y:S01]  /*0010*/  VIADD R1, R1, 0xfffffdf8 ;  /* 0xfffffdf801017836 */ /* 0x001fe20000000000 */
[----:B------:R-:W0:Y:S01]  /*0020*/  S2R R2, SR_TID.X ;  /* 0x0000000000027919 */ /* 0x000e220000002100 */
[----:B------:R-:W-:Y:S01]  /*0030*/  ELECT P0, URZ, PT ;  /* 0x00000000003f782f */ /* 0x000fe20003800000 */
[----:B------:R-:W-:Y:S01]  /*0040*/  BSSY B0, `(.L_x_0) ;  /* 0x0000015000007945 */ /* 0x000fe20003800000 */
[--C-:B0-----:R-:W-:Y:S02]  /*0050*/  SHF.R.U32.HI R0, RZ, 0x5, R2.reuse ;  /* 0x00000005ff007819 */ /* 0x101fe40000011602 */
[----:B------:R-:W-:-:S03]  /*0060*/  SHF.R.U32.HI R2, RZ, 0x7, R2 ;  /* 0x00000007ff027819 */ /* 0x000fc60000011602 */
[----:B------:R-:W0:Y:S04]  /*0070*/  SHFL.IDX PT, R3, R0, RZ, 0x1f ;  /* 0x00001fff00037589 */ /* 0x000e2800000e0000 */
[----:B------:R-:W1:Y:S01]  /*0080*/  SHFL.IDX PT, R2, R2, RZ, 0x1f ;  /* 0x00001fff02027589 */ /* 0x000e6200000e0000 */
[----:B0-----:R-:W-:Y:S02]  /*0090*/  R2UR UR10, R3 ;  /* 0x00000000030a72ca */ /* 0x001fe400000e0000 */
[----:B-1----:R-:W-:-:S11]  /*00a0*/  R2UR UR5, R2 ;  /* 0x00000000020572ca */ /* 0x002fd600000e0000 */
[----:B------:R-:W-:Y:S02]  /*00b0*/  USHF.R.S32.HI UR4, URZ, 0x1f, UR10 ;  /* 0x0000001f3f047899 */ /* 0x000fe4000801140a */
[----:B------:R-:W-:Y:S02]  /*00c0*/  ISETP.NE.OR P0, PT, RZ, UR10, !P0 ;  /* 0x0000000aff007c0c */ /* 0x000fe4000c705670 */
[----:B------:R-:W-:-:S04]  /*00d0*/  ULEA.HI UR4, UR4, UR10, URZ, 0x2 ;  /* 0x0000000a04047291 */ /* 0x000fc8000f8f103f */
[----:B------:R-:W-:-:S04]  /*00e0*/  ULOP3.LUT UR4, UR4, 0xfffffffc, URZ, 0xc0, !UPT ;  /* 0xfffffffc04047892 */ /* 0x000fc8000f8ec03f */
[----:B------:R-:W-:-:S03]  /*00f0*/  UIADD3 UR10, UR10, -UR4, URZ ;  /* 0x800000040a0a7290 */ /* 0x000fc6000fffe03f */
[----:B------:R-:W-:Y:S09]  /*0100*/  @P0 BRA `(.L_x_1) ;  /* 0x0000000000200947 */ /* 0x000ff20003800000 */
[----:B------:R-:W-:Y:S02]  /*0110*/  ULDC.64 UR6, c[0x0][0x198] ;  /* 0x0000660000067ab9 */ /* 0x000fe40000000a00 */
[----:B------:R-:W-:Y:S02]  /*0120*/  UIADD3 UR8, UP0, UR6, 0xf0, URZ ;  /* 0x000000f006087890 */ /* 0x000fe4000ff1e03f */
[----:B------:R-:W-:Y:S02]  /*0130*/  UIADD3 UR6, UP1, UR6, 0x1f0, URZ ;  /* 0x000001f006067890 */ /* 0x000fe4000ff3e03f */
[----:B------:R-:W-:Y:S02]  /*0140*/  UIADD3.X UR9, URZ, UR7, URZ, UP0, !UPT ;  /* 0x000000073f097290 */ /* 0x000fe400087fe43f */
[----:B------:R-:W-:-:S07]  /*0150*/  UIADD3.X UR7, URZ, UR7, URZ, UP1, !UPT ;  /* 0x000000073f077290 */ /* 0x000fce0008ffe43f */
[----:B------:R0:W-:Y:S02]  /*0160*/  UTMACCTL.PF [UR8] ;  /* 0x00000000080079b9 */ /* 0x0001e40008040000 */
[----:B------:R0:W-:Y:S02]  /*0170*/  UTMACCTL.PF [UR6] ;  /* 0x00000000060079b9 */ /* 0x0001e40008040000 */
[----:B0-----:R-:W-:Y:S01]  /*0180*/  NOP ;  /* 0x0000000000007918 */ /* 0x001fe20000000000 */
.L_x_1:
[----:B------:R-:W-:Y:S05]  /*0190*/  BSYNC B0 ;  /* 0x0000000000007941 */ /* 0x000fea0003800000 */
.L_x_0:
[----:B------:R-:W0:Y:S01]  /*01a0*/  SHFL.IDX PT, R2, R0, RZ, 0x1f ;  /* 0x00001fff00027589 */ /* 0x000e2200000e0000 */
[----:B------:R-:W-:Y:S01]  /*01b0*/  UISETP.NE.AND UP0, UPT, UR10, 0x3, UPT ;  /* 0x000000030a00788c */ /* 0x000fe2000bf05270 */
[----:B------:R-:W-:Y:S01]  /*01c0*/  ISETP.NE.AND P1, PT, RZ, UR5, PT ;  /* 0x00000005ff007c0c */ /* 0x000fe2000bf25270 */
[----:B------:R-:W-:Y:S02]  /*01d0*/  UIADD3 UR18, UR5, -0x1, URZ ;  /* 0xffffffff05127890 */ /* 0x000fe4000fffe03f */
[----:B------:R-:W-:Y:S02]  /*01e0*/  UISETP.EQ.OR UP0, UPT, UR10, URZ, !UP0 ;  /* 0x0000003f0a00728c */ /* 0x000fe4000c702670 */
[----:B------:R-:W-:Y:S02]  /*01f0*/  UISETP.GE.U32.AND UP1, UPT, UR18, 0x2, UPT ;  /* 0x000000021200788c */ /* 0x000fe4000bf26070 */
[----:B------:R-:W-:-:S04]  /*0200*/  UISETP.EQ.AND UP0, UPT, UR5, URZ, UP0 ;  /* 0x0000003f0500728c */ /* 0x000fc80008702270 */
[----:B------:R-:W-:-:S04]  /*0210*/  USEL UR40, URZ, 0x1, !UP0 ;  /* 0x000000013f287887 */ /* 0x000fc8000c000000 */
[----:B------:R-:W-:Y:S01]  /*0220*/  USEL UR40, UR40, 0x2, UP1 ;  /* 0x0000000228287887 */ /* 0x000fe20008800000 */
[----:B0-----:R-:W-:-:S13]  /*0230*/  ISETP.NE.AND P0, PT, R2, RZ, PT ;  /* 0x000000ff0200720c */ /* 0x001fda0003f05270 */
[----:B------:R-:W-:Y:S05]  /*0240*/  @P0 BRA `(.L_x_2) ;  /* 0x00000000009c0947 */ /* 0x000fea0003800000 */
[----:B------:R-:W-:Y:S01]  /*0250*/  ELECT P0, URZ, PT ;  /* 0x00000000003f782f */ /* 0x000fe20003800000 */
[----:B------:R-:W-:-:S12]  /*0260*/  BSSY B0, `(.L_x_2) ;  /* 0x0000025000007945 */ /* 0x000fd80003800000 */
[----:B------:R-:W-:Y:S05]  /*0270*/  @!P0 BRA `(.L_x_3) ;  /* 0x00000000008c8947 */ /* 0x000fea0003800000 */
[----:B------:R-:W0:Y:S01]  /*0280*/  S2UR UR8, SR_CgaCtaId ;  /* 0x00000000000879c3 */ /* 0x000e220000008800 */
[----:B------:R-:W-:Y:S01]  /*0290*/  UMOV UR4, 0x400 ;  /* 0x0000040000047882 */ /* 0x000fe20000000000 */
[----:B------:R-:W-:Y:S01]  /*02a0*/  UMOV UR5, 0x1 ;  /* 0x0000000100057882 */ /* 0x000fe20000000000 */
[----:B------:R-:W-:Y:S02]  /*02b0*/  UMOV UR6, 0x100 ;  /* 0x0000010000067882 */ /* 0x000fe40000000000 */
[----:B------:R-:W-:-:S04]  /*02c0*/  UIADD3 UR6, -UR6, 0x100000, URZ ;  /* 0x0010000006067890 */ /* 0x000fc8000fffe13f */
[----:B------:R-:W-:Y:S02]  /*02d0*/  USHF.L.U32 UR7, UR6, 0xb, URZ ;  /* 0x0000000b06077899 */ /* 0x000fe4000800063f */
[----:B------:R-:W-:Y:S02]  /*02e0*/  USHF.L.U32 UR6, UR6, 0x1, URZ ;  /* 0x0000000106067899 */ /* 0x000fe4000800063f */
[----:B0-----:R-:W-:Y:S02]  /*02f0*/  ULEA UR8, UR8, UR4, 0x18 ;  /* 0x0000000408087291 */ /* 0x001fe4000f8ec03f */
[----:B------:R-:W-:-:S04]  /*0300*/  UIADD3 UR4, -UR5, 0x100000, URZ ;  /* 0x0010000005047890 */ /* 0x000fc8000fffe13f */
[----:B------:R-:W-:Y:S02]  /*0310*/  USHF.L.U32 UR5, UR4, 0xb, URZ ;  /* 0x0000000b04057899 */ /* 0x000fe4000800063f */
[----:B------:R-:W-:Y:S01]  /*0320*/  USHF.L.U32 UR4, UR4, 0x1, URZ ;  /* 0x0000000104047899 */ /* 0x000fe2000800063f */
[----:B------:R-:W0:Y:S11]  /*0330*/  FENCE.VIEW.ASYNC.S ;  /* 0x00000000000073c6 */ /* 0x000e360000000000 */
[----:B0-----:R0:W1:Y:S01]  /*0340*/  SYNCS.EXCH.64 URZ, [UR8], UR4 ;  /* 0x00000004083f75b2 */ /* 0x0010620008000100 */
[----:B------:R0:W2:Y:S01]  /*0350*/  SYNCS.EXCH.64 URZ, [UR8+0x58], UR6 ;  /* 0x00005806083f75b2 */ /* 0x0000a20008000100 */
[----:B------:R0:W3:Y:S01]  /*0360*/  SYNCS.EXCH.64 URZ, [UR8+0x8], UR4 ;  /* 0x00000804083f75b2 */ /* 0x0000e20008000100 */
[----:B------:R0:W4:Y:S01]  /*0370*/  SYNCS.EXCH.64 URZ, [UR8+0x60], UR6 ;  /* 0x00006006083f75b2 */ /* 0x0001220008000100 */
[----:B------:R0:W0:Y:S01]  /*0380*/  SYNCS.EXCH.64 URZ, [UR8+0x10], UR4 ;  /* 0x00001004083f75b2 */ /* 0x0000220008000100 */
        /* <DEDUP_REMOVED lines=17> */
[----:B------:R-:W-:Y:S01]  /*04a0*/  NOP ;  /* 0x0000000000007918 */ /* 0x000fe20000000000 */
.L_x_3:
[----:B0-----:R-:W-:Y:S05]  /*04b0*/  BSYNC B0 ;  /* 0x0000000000007941 */ /* 0x001fea0003800000 */
.L_x_2:
[----:B------:R-:W0:Y:S01]  /*04c0*/  SHFL.IDX PT, R0, R0, RZ, 0x1f ;  /* 0x00001fff00007589 */ /* 0x000e2200000e0000 */
[----:B------:R-:W-:Y:S01]  /*04d0*/  ELECT P0, URZ, PT ;  /* 0x00000000003f782f */ /* 0x000fe20003800000 */
[----:B------:R-:W5:Y:S01]  /*04e0*/  S2UR UR17, SR_CTAID.Y ;  /* 0x00000000001179c3 */ /* 0x000f620000002600 */
[----:B------:R-:W-:Y:S01]  /*04f0*/  ULDC UR5, c[0x0][0x65c] ;  /* 0x0001970000057ab9 */ /* 0x000fe20000000800 */
[----:B------:R-:W-:Y:S01]  /*0500*/  UMOV UR12, 0x20 ;  /* 0x00000020000c7882 */ /* 0x000fe20000000000 */
[----:B------:R-:W-:Y:S01]  /*0510*/  UISETP.NE.AND UP2, UPT, UR5, 0x1, UPT ;  /* 0x000000010500788c */ /* 0x000fe2000bf45270 */
[----:B------:R-:W-:Y:S01]  /*0520*/  NOP ;  /* 0x0000000000007918 */ /* 0x000fe20000000000 */
[----:B------:R-:W-:Y:S02]  /*0530*/  NOP ;  /* 0x0000000000007918 */ /* 0x000fe40000000000 */
[----:B------:R-:W-:Y:S01]  /*0540*/  UP2UR UR46, UPR, URZ, 0x4 ;  /* 0x000000043f2e7883 */ /* 0x000fe20008000000 */
[----:B------:R-:W1:Y:S01]  /*0550*/  S2UR UR4, SR_CTAID.X ;  /* 0x00000000000479c3 */ /* 0x000e620000002500 */
[----:B------:R-:W-:-:S02]  /*0560*/  PLOP3.LUT P2, PT, PT, PT, UP2, 0x80, 0x0 ;  /* 0x000000000000781c */ /* 0x000fc40003f4f028 */
[----:B------:R-:W-:Y:S02]  /*0570*/  PLOP3.LUT P4, PT, PT, PT, UP2, 0x80, 0x0 ;  /* 0x000000000000781c */ /* 0x000fe40003f8f028 */
[----:B------:R-:W-:Y:S01]  /*0580*/  PLOP3.LUT P3, PT, PT, PT, UP2, 0x80, 0x0 ;  /* 0x000000000000781c */ /* 0x000fe20003f6f028 */
[----:B------:R-:W-:Y:S01]  /*0590*/  @UP2 ULDC UR14, c[0x0][0x10] ;  /* 0x00000400000e2ab9 */ /* 0x000fe20000000800 */
[----:B------:R-:W-:Y:S01]  /*05a0*/  @UP2 UMOV UR9, URZ ;  /* 0x0000003f00092c82 */ /* 0x000fe20008000000 */
[----:B------:R-:W-:Y:S01]  /*05b0*/  @!UP2 ULDC UR11, c[0x0][0xc] ;  /* 0x00000300000baab9 */ /* 0x000fe20000000800 */
[----:B0-----:R-:W-:Y:S01]  /*05c0*/  ISETP.NE.OR P0, PT, R0, RZ, !P0 ;  /* 0x000000ff0000720c */ /* 0x001fe20004705670 */
[----:B-----5:R-:W-:Y:S02]  /*05d0*/  @UP2 UMOV UR7, UR17 ;  /* 0x0000001100072c82 */ /* 0x020fe40008000000 */
[----:B------:R-:W-:Y:S01]  /*05e0*/  @UP2 UMOV UR8, UR7 ;  /* 0x0000000700082c82 */ /* 0x000fe20008000000 */
[----:B------:R-:W-:Y:S01]  /*05f0*/  @!UP2 UMOV UR7, UR17 ;  /* 0x000000110007ac82 */ /* 0x000fe20008000000 */
[----:B-1----:R-:W-:-:S08]  /*0600*/  @UP2 UIMAD.WIDE.U32 UR14, UR4, UR14, UR8 ;  /* 0x0000000e040e22a5 */ /* 0x002fd0000f8e0008 */
[----:B------:R-:W-:Y:S01]  /*0610*/  VOTEU.ALL UP0, P0 ;  /* 0x00000000003f7886 */ /* 0x000fe20000000000 */
[----:B------:R-:W-:Y:S01]  /*0620*/  VOTEU.ALL UP1, P0 ;  /* 0x00000000003f7886 */ /* 0x000fe20000020000 */
[----:B------:R-:W-:-:S03]  /*0630*/  IMAD.U32 R2, RZ, RZ, UR14 ;  /* 0x0000000eff027e24 */ /* 0x000fc6000f8e00ff */
[----:B------:R-:W0:Y:S01]  /*0640*/  @!UP0 S2UR UR6, SR_CgaCtaId ;  /* 0x00000000000689c3 */ /* 0x000e220000008800 */
[----:B------:R-:W-:Y:S01]  /*0650*/  @!UP0 UMOV UR5, 0x400 ;  /* 0x0000040000058882 */ /* 0x000fe20000000000 */
[----:B------:R-:W-:-:S04]  /*0660*/  @!UP0 UIADD3 UR12, -UR12, 0x100000, URZ ;  /* 0x001000000c0c8890 */ /* 0x000fc8000fffe13f */
[----:B------:R-:W-:Y:S02]  /*0670*/  @!UP0 USHF.L.U32 UR13, UR12, 0xb, URZ ;  /* 0x0000000b0c0d8899 */ /* 0x000fe4000800063f */
[----:B------:R-:W-:Y:S01]  /*0680*/  @!UP0 USHF.L.U32 UR12, UR12, 0x1, URZ ;  /* 0x000000010c0c8899 */ /* 0x000fe2000800063f */
[----:B------:R-:W-:Y:S01]  /*0690*/  IMAD.U32 R3, RZ, RZ, UR15 ;  /* 0x0000000fff037e24 */ /* 0x000fe2000f8e00ff */
[----:B0-----:R-:W-:Y:S01]  /*06a0*/  @!UP0 ULEA UR16, UR6, UR5, 0x18 ;  /* 0x0000000506108291 */ /* 0x001fe2000f8ec03f */
[----:B------:R-:W-:Y:S01]  /*06b0*/  VOTEU.ALL UP0, P0 ;  /* 0x00000000003f7886 */ /* 0x000fe20000000000 */
[----:B------:R-:W-:Y:S01]  /*06c0*/  PLOP3.LUT P0, PT, PT, PT, UP2, 0x80, 0x0 ;  /* 0x000000000000781c */ /* 0x000fe20003f0f028 */
[----:B------:R-:W-:Y:S01]  /*06d0*/  UMOV UR5, URZ ;  /* 0x0000003f00057c82 */ /* 0x000fe20008000000 */
[----:B------:R-:W-:Y:S01]  /*06e0*/  @UP2 UMOV UR6, URZ ;  /* 0x0000003f00062c82 */ /* 0x000fe20008000000 */
[----:B------:R-:W-:Y:S02]  /*06f0*/  @!UP2 UIMAD.WIDE.U32 UR8, UR11, UR7, UR4 ;  /* 0x000000070b08a2a5 */ /* 0x000fe4000f8e0004 */
[----:B------:R-:W-:-:S04]  /*0700*/  @UP2 UIADD3 UR6, UR15, UR6, URZ ;  /* 0x000000060f062290 */ /* 0x000fc8000fffe03f */
[----:B------:R-:W-:Y:S01]  /*0710*/  IMAD.U32 R5, RZ, RZ, UR9 ;  /* 0x00000009ff057e24 */ /* 0x000fe2000f8e00ff */
[----:B------:R-:W0:Y:S02]  /*0720*/  FENCE.VIEW.ASYNC.S ;  /* 0x00000000000073c6 */ /* 0x000e240000000000 */
[----:B0-----:R0:W2:Y:S01]  /*0730*/  @!UP0 SYNCS.EXCH.64 URZ, [UR16+0xc0], UR12 ;  /* 0x0000c00c103f85b2 */ /* 0x0010a20008000100 */
[----:B------:R-:W-:Y:S02]  /*0740*/  @P2 IMAD.U32 R6, RZ, RZ, UR6 ;  /* 0x00000006ff062e24 */ /* 0x000fe4000f8e00ff */
[----:B------:R-:W-:Y:S02]  /*0750*/  @P0 IMAD.MOV.U32 R7, RZ, RZ, R2 ;  /* 0x000000ffff070224 */ /* 0x000fe400078e0002 */
[----:B------:R-:W-:Y:S02]  /*0760*/  IMAD.U32 R2, RZ, RZ, UR8 ;  /* 0x00000008ff027e24 */ /* 0x000fe4000f8e00ff */
[----:B------:R-:W-:-:S02]  /*0770*/  @!P4 IMAD.MOV.U32 R6, RZ, RZ, R5 ;  /* 0x000000ffff06c224 */ /* 0x000fc400078e0005 */
[----:B------:R-:W-:Y:S02]  /*0780*/  @!P3 IMAD.MOV.U32 R7, RZ, RZ, R2 ;  /* 0x000000ffff07b224 */ /* 0x000fe400078e0002 */
[----:B------:R-:W-:Y:S01]  /*0790*/  IMAD.U32 R3, RZ, RZ, UR9 ;  /* 0x00000009ff037e24 */ /* 0x000fe2000f8e00ff */
[----:B------:R0:W-:Y:S01]  /*07a0*/  STL [R1+0x100], R6 ;  /* 0x0001000601007387 */ /* 0x0001e20000100800 */
[----:B------:R-:W-:-:S03]  /*07b0*/  IMAD.U32 R4, RZ, RZ, UR8 ;  /* 0x00000008ff047e24 */ /* 0x000fc6000f8e00ff */
[----:B------:R0:W-:Y:S01]  /*07c0*/  STL [R1+0x104], R7 ;  /* 0x0001040701007387 */ /* 0x0001e20000100800 */
[----:B------:R0:W2:Y:S01]  /*07d0*/  @!UP1 SYNCS.EXCH.64 URZ, [UR16+0xc8], UR12 ;  /* 0x0000c80c103f95b2 */ /* 0x0000a20008000100 */
[----:B------:R-:W-:Y:S01]  /*07e0*/  NOP ;  /* 0x0000000000007918 */ /* 0x000fe20000000000 */
[----:B--234-:R-:W-:Y:S06]  /*07f0*/  BAR.SYNC.DEFER_BLOCKING 0x0 ;  /* 0x0000000000007b1d */ /* 0x01cfec0000010000 */
[----:B------:R-:W-:Y:S05]  /*0800*/  @!P1 BRA `(.L_x_4) ;  /* 0x0000012c00809947 */ /* 0x000fea0003800000 */
[----:B------:R-:W-:-:S06]  /*0810*/  UISETP.GT.U32.AND UP0, UPT, UR18, 0x1, UPT ;  /* 0x000000011200788c */ /* 0x000fcc000bf04070 */
[----:B------:R-:W-:-:S13]  /*0820*/  PLOP3.LUT P0, PT, PT, PT, UP0, 0x80, 0x0 ;  /* 0x000000000000781c */ /* 0x000fda0003f0f008 */
[----:B0-----:R-:W-:Y:S05]  /*0830*/  @P0 EXIT ;  /* 0x000000000000094d */ /* 0x001fea0003800000 */
[----:B------:R-:W-:Y:S01]  /*0840*/  ULDC.64 UR8, c[0x0][0x650] ;  /* 0x0001940000087ab9 */ /* 0x000fe20000000a00 */
[----:B------:R-:W-:Y:S01]  /*0850*/  UMOV UR41, 0xffffffff ;  /* 0xffffffff00297882 */ /* 0x000fe20000000000 */
[----:B------:R-:W-:Y:S01]  /*0860*/  ISETP.GE.U32.AND P0, PT, R7, UR8, PT ;  /* 0x0000000807007c0c */ /* 0x000fe2000bf06070 */
[----:B------:R-:W-:Y:S01]  /*0870*/  UMOV UR42, 0xffffffff ;  /* 0xffffffff002a7882 */ /* 0x000fe20000000000 */
[----:B------:R-:W-:Y:S01]  /*0880*/  UMOV UR43, 0xffffffff ;  /* 0xffffffff002b7882 */ /* 0x000fe20000000000 */
[----:B------:R-:W-:Y:S02]  /*0890*/  PRMT R0, RZ, 0x7610, R0 ;  /* 0x00007610ff007816 */ /* 0x000fe40000000000 */
[----:B------:R-:W-:-:S13]  /*08a0*/  ISETP.GE.U32.AND.EX P0, PT, R6, UR9, PT, P0 ;  /* 0x0000000906007c0c */ /* 0x000fda000bf06100 */
[----:B------:R-:W-:Y:S05]  /*08b0*/  @P0 BRA `(.L_x_5) ;  /* 0x0000000400800947 */ /* 0x000fea0003800000 */
[----:B------:R-:W-:Y:S01]  /*08c0*/  I2FP.F32.U32 R0, UR4 ;  /* 0x0000000400007c45 */ /* 0x000fe20008201000 */
[----:B------:R-:W-:Y:S01]  /*08d0*/  ULDC.64 UR16, c[0x0][0x628] ;  /* 0x00018a0000107ab9 */ /* 0x000fe20000000a00 */
[----:B------:R-:W-:Y:S01]  /*08e0*/  ULDC UR6, c[0x0][0x150] ;  /* 0x0000540000067ab9 */ /* 0x000fe20000000800 */
[----:B------:R-:W-:Y:S01]  /*08f0*/  ISETP.NE.U32.AND P0, PT, RZ, UR16, PT ;  /* 0x00000010ff007c0c */ /* 0x000fe2000bf05070 */
[----:B------:R-:W-:Y:S01]  /*0900*/  ULDC UR15, c[0x0][0x630] ;  /* 0x00018c00000f7ab9 */ /* 0x000fe20000000800 */
[----:B------:R-:W-:Y:S01]  /*0910*/  FMUL R0, R0, UR6 ;  /* 0x0000000600007c20 */ /* 0x000fe20008400000 */
[----:B------:R-:W-:Y:S01]  /*0920*/  R2UR UR18, R7 ;  /* 0x00000000071272ca */ /* 0x000fe200000e0000 */
[----:B------:R-:W-:Y:S01]  /*0930*/  ULDC UR20, c[0x0][0x154] ;  /* 0x0000550000147ab9 */ /* 0x000fe20000000800 */
[----:B------:R-:W-:Y:S01]  /*0940*/  ISETP.NE.AND.EX P0, PT, RZ, UR17, PT, P0 ;  /* 0x00000011ff007c0c */ /* 0x000fe2000bf05300 */
[----:B------:R0:W1:Y:S01]  /*0950*/  F2I.U32.TRUNC.NTZ R2, R0 ;  /* 0x0000000000027305 */ /* 0x000062000020f000 */
[----:B------:R-:W-:-:S02]  /*0960*/  R2UR UR19, R6 ;  /* 0x00000000061372ca */ /* 0x000fc400000e0000 */
[----:B------:R-:W-:Y:S02]  /*0970*/  R2UR UR8, R7 ;  /* 0x00000000070872ca */ /* 0x000fe400000e0000 */
[----:B------:R-:W-:-:S07]  /*0980*/  R2UR UR9, R6 ;  /* 0x00000000060972ca */ /* 0x000fce00000e0000 */
[----:B0-----:R-:W-:Y:S08]  /*0990*/  @!P0 BRA `(.L_x_6) ;  /* 0x0000000000308947 */ /* 0x001ff00003800000 */
[----:B------:R-:W-:Y:S01]  /*09a0*/  R2UR UR8, R7 ;  /* 0x00000000070872ca */ /* 0x000fe200000e0000 */
[----:B------:R-:W-:Y:S01]  /*09b0*/  ULDC UR6, c[0x0][0x634] ;  /* 0x00018d0000067ab9 */ /* 0x000fe20000000800 */
[----:B------:R-:W-:-:S11]  /*09c0*/  R2UR UR14, R6 ;  /* 0x00000000060e72ca */ /* 0x000fd600000e0000 */
[----:B------:R-:W-:-:S04]  /*09d0*/  UIADD3 UR6, UP0, UR8, UR6, URZ ;  /* 0x0000000608067290 */ /* 0x000fc8000ff1e03f */
[----:B------:R-:W-:-:S04]  /*09e0*/  UIADD3.X UR14, URZ, UR14, URZ, UP0, !UPT ;  /* 0x0000000e3f0e7290 */ /* 0x000fc800087fe43f */
[----:B------:R-:W-:-:S04]  /*09f0*/  UIMAD.WIDE.U32 UR8, UR14, UR16, URZ ;  /* 0x000000100e0872a5 */ /* 0x000fc8000f8e003f */
[----:B------:R-:W-:Y:S02]  /*0a00*/  UIMAD.WIDE.U32 UR10, UP0, UR6, UR17, UR8 ;  /* 0x00000011060a72a5 */ /* 0x000fe4000f800008 */
[----:B------:R-:W-:Y:S02]  /*0a10*/  UIMAD.WIDE.U32 UR8, UR6, UR16, URZ ;  /* 0x00000010060872a5 */ /* 0x000fe4000f8e003f */
[----:B------:R-:W-:Y:S02]  /*0a20*/  UIADD3.X UR13, URZ, URZ, URZ, UP0, !UPT ;  /* 0x0000003f3f0d7290 */ /* 0x000fe400087fe43f */
[----:B------:R-:W-:Y:S01]  /*0a30*/  UIADD3 URZ, UP0, UR9, UR10, URZ ;  /* 0x0000000a093f7290 */ /* 0x000fe2000ff1e03f */
[----:B------:R-:W-:-:S03]  /*0a40*/  UMOV UR12, UR11 ;  /* 0x0000000b000c7c82 */ /* 0x000fc60008000000 */
[----:B------:R-:W-:-:S12]  /*0a50*/  UIMAD.WIDE.U32.X UR8, UR14, UR17, UR12, UP0 ;  /* 0x000000110e0872a5 */ /* 0x000fd800080e040c */
.L_x_6:
[----:B------:R-:W-:Y:S01]  /*0a60*/  USHF.R.U64 UR43, UR8, UR15, UR9 ;  /* 0x0000000f082b7299 */ /* 0x000fe20008001209 */
[----:B------:R-:W-:Y:S01]  /*0a70*/  I2FP.F32.U32 R0, UR7 ;  /* 0x0000000700007c45 */ /* 0x000fe20008201000 */
[----:B------:R-:W-:Y:S01]  /*0a80*/  USHF.R.U32.HI UR5, URZ, UR15, UR9 ;  /* 0x0000000f3f057299 */ /* 0x000fe20008011609 */
[----:B-1----:R-:W-:Y:S01]  /*0a90*/  R2UR UR12, R2 ;  /* 0x00000000020c72ca */ /* 0x002fe200000e0000 */
[----:B------:R-:W-:Y:S02]  /*0aa0*/  UIADD3 UR6, UP0, URZ, -UR43, URZ ;  /* 0x8000002b3f067290 */ /* 0x000fe4000ff1e03f */
[----:B------:R-:W-:Y:S01]  /*0ab0*/  FMUL R0, R0, UR20 ;  /* 0x0000001400007c20 */ /* 0x000fe20008400000 */
[----:B------:R-:W-:Y:S01]  /*0ac0*/  ULDC.64 UR8, c[0x0][0x620] ;  /* 0x0001880000087ab9 */ /* 0x000fe20000000a00 */
[----:B------:R-:W-:Y:S01]  /*0ad0*/  UIADD3.X UR5, URZ, ~UR5, URZ, UP0, !UPT ;  /* 0x800000053f057290 */ /* 0x000fe200087fe43f */
[----:B------:R-:W-:Y:S01]  /*0ae0*/  UMOV UR10, UR18 ;  /* 0x00000012000a7c82 */ /* 0x000fe20008000000 */
[----:B------:R-:W-:-:S02]  /*0af0*/  UMOV UR11, UR19 ;  /* 0x00000013000b7c82 */ /* 0x000fc40008000000 */
[----:B------:R-:W-:Y:S01]  /*0b00*/  UIMAD UR5, UR5, UR8, URZ ;  /* 0x00000008050572a4 */ /* 0x000fe2000f8e023f */
[----:B------:R-:W0:Y:S01]  /*0b10*/  F2I.U32.TRUNC.NTZ R0, R0 ;  /* 0x0000000000007305 */ /* 0x000e22000020f000 */
[----:B------:R-:W-:Y:S02]  /*0b20*/  UIMAD.WIDE.U32 UR10, UR6, UR8, UR10 ;  /* 0x00000008060a72a5 */ /* 0x000fe4000f8e000a */
[----:B------:R-:W-:Y:S01]  /*0b30*/  UIMAD UR6, UR6, UR9, UR5 ;  /* 0x00000009060672a4 */ /* 0x000fe2000f8e0205 */
[----:B------:R-:W-:Y:S01]  /*0b40*/  ULDC UR21, c[0x0][0x658] ;  /* 0x0001960000157ab9 */ /* 0x000fe20000000800 */
[----:B------:R-:W-:Y:S02]  /*0b50*/  UMOV UR19, 0xffffffff ;  /* 0xffffffff00137882 */ /* 0x000fe40000000000 */
[----:B------:R-:W-:Y:S01]  /*0b60*/  UIADD3 UR6, UR11, UR6, URZ ;  /* 0x000000060b067290 */ /* 0x000fe2000fffe03f */
[----:B------:R-:W-:Y:S01]  /*0b70*/  ULDC UR15, c[0x0][0x618] ;  /* 0x00018600000f7ab9 */ /* 0x000fe20000000800 */
[----:B------:R-:W-:Y:S01]  /*0b80*/  ULDC.64 UR8, c[0x0][0x640] ;  /* 0x0001900000087ab9 */ /* 0x000fe20000000a00 */
[----:B------:R-:W-:Y:S01]  /*0b90*/  USHF.L.U32 UR11, UR19, UR21, URZ ;  /* 0x00000015130b7299 */ /* 0x000fe2000800063f */
[----:B------:R-:W-:Y:S01]  /*0ba0*/  ISETP.NE.U32.AND P0, PT, RZ, UR8, PT ;  /* 0x00000008ff007c0c */ /* 0x000fe2000bf05070 */
[----:B------:R-:W-:-:S02]  /*0bb0*/  USHF.R.U64 UR19, UR10, UR15, UR6 ;  /* 0x0000000f0a137299 */ /* 0x000fc40008001206 */
[----:B------:R-:W-:Y:S01]  /*0bc0*/  USHF.R.U32.HI UR10, URZ, UR15, UR6 ;  /* 0x0000000f3f0a7299 */ /* 0x000fe20008011606 */
[----:B0-----:R-:W-:Y:S01]  /*0bd0*/  R2UR UR14, R0 ;  /* 0x00000000000e72ca */ /* 0x001fe200000e0000 */
[----:B------:R-:W-:Y:S01]  /*0be0*/  ULDC UR17, c[0x0][0x608] ;  /* 0x0001820000117ab9 */ /* 0x000fe20000000800 */
[----:B------:R-:W-:Y:S01]  /*0bf0*/  ISETP.NE.AND.EX P0, PT, RZ, UR9, PT, P0 ;  /* 0x00000009ff007c0c */ /* 0x000fe2000bf05300 */
[----:B------:R-:W-:Y:S02]  /*0c00*/  USHF.R.U64 UR23, UR19, UR17, UR10 ;  /* 0x0000001113177299 */ /* 0x000fe4000800120a */
[----:B------:R-:W-:Y:S01]  /*0c10*/  USHF.R.U32.HI UR10, URZ, UR17, UR10 ;  /* 0x000000113f0a7299 */ /* 0x000fe2000801160a */
[----:B------:R-:W-:Y:S01]  /*0c20*/  UMOV UR16, 0x1 ;  /* 0x0000000100107882 */ /* 0x000fe20000000000 */
[----:B------:R-:W-:Y:S02]  /*0c30*/  UIADD3 UR12, -UR12, URZ, URZ ;  /* 0x0000003f0c0c7290 */ /* 0x000fe4000fffe13f */
[----:B------:R-:W-:-:S02]  /*0c40*/  USHF.R.U64 UR24, UR23, UR21, UR10 ;  /* 0x0000001517187299 */ /* 0x000fc4000800120a */
[----:B------:R-:W-:Y:S01]  /*0c50*/  USHF.L.U32 UR6, UR16, UR21, URZ ;  /* 0x0000001510067299 */ /* 0x000fe2000800063f */
[----:B------:R-:W-:Y:S01]  /*0c60*/  ULDC UR13, c[0x0][0x144] ;  /* 0x00005100000d7ab9 */ /* 0x000fe20000000800 */
[----:B------:R-:W-:Y:S01]  /*0c70*/  ULDC UR5, c[0x0][0x600] ;  /* 0x0001800000057ab9 */ /* 0x000fe20000000800 */
[----:B------:R-:W-:Y:S02]  /*0c80*/  ULOP3.LUT UR16, URZ, UR11, URZ, 0x33, !UPT ;  /* 0x0000000b3f107292 */ /* 0x000fe4000f8e333f */
[----:B------:R-:W-:Y:S02]  /*0c90*/  USHF.R.U32.HI UR11, URZ, UR21, UR10 ;  /* 0x000000153f0b7299 */ /* 0x000fe4000801160a */
[----:B------:R-:W-:Y:S02]  /*0ca0*/  UIADD3 UR18, UR5, -0x1, URZ ;  /* 0xffffffff05127890 */ /* 0x000fe4000fffe03f */
[----:B------:R-:W-:Y:S02]  /*0cb0*/  UIADD3 UR20, -UR14, URZ, URZ ;  /* 0x0000003f0e147290 */ /* 0x000fe4000fffe13f */
[----:B------:R-:W-:Y:S01]  /*0cc0*/  UIMAD UR4, UR13, UR12, UR4 ;  /* 0x0000000c0d0472a4 */ /* 0x000fe2000f8e0204 */
[----:B------:R-:W-:Y:S01]  /*0cd0*/  ULDC UR25, c[0x0][0x148] ;  /* 0x0000520000197ab9 */ /* 0x000fe20000000800 */
[----:B------:R-:W-:Y:S01]  /*0ce0*/  ULDC UR21, c[0x0][0x648] ;  /* 0x0001920000157ab9 */ /* 0x000fe20000000800 */
[----:B------:R-:W-:Y:S01]  /*0cf0*/  ULDC UR22, c[0x0][0x638] ;  /* 0x00018e0000167ab9 */ /* 0x000fe20000000800 */
[----:B------:R-:W-:Y:S01]  /*0d00*/  UMOV UR10, UR24 ;  /* 0x00000018000a7c82 */ /* 0x000fe20008000000 */
[----:B------:R-:W-:Y:S07]  /*0d10*/  @!P0 BRA `(.L_x_7) ;  /* 0x0000000000308947 */ /* 0x000fee0003800000 */
[----:B------:R-:W-:Y:S02]  /*0d20*/  ULDC UR14, c[0x0][0x64c] ;  /* 0x00019300000e7ab9 */ /* 0x000fe40000000800 */
        /* <DEDUP_REMOVED lines=8> */
[----:B------:R-:W-:-:S07]  /*0db0*/  UIMAD.WIDE.U32.X UR8, UR17, UR9, UR14, UP0 ;  /* 0x00000009110872a5 */ /* 0x000fce00080e040e */
[----:B------:R-:W-:Y:S01]  /*0dc0*/  UMOV UR10, UR8 ;  /* 0x00000008000a7c82 */ /* 0x000fe20008000000 */
[----:B------:R-:W-:-:S05]  /*0dd0*/  UMOV UR11, UR9 ;  /* 0x00000009000b7c82 */ /* 0x000fca0008000000 */
.L_x_7:
[----:B------:R-:W-:Y:S01]  /*0de0*/  UISETP.NE.AND UP0, UPT, UR46, URZ, UPT ;  /* 0x0000003f2e00728c */ /* 0x000fe2000bf05270 */
[----:B------:R-:W-:Y:S01]  /*0df0*/  IMAD.MOV.U32 R0, RZ, RZ, 0x1 ;  /* 0x00000001ff007424 */ /* 0x000fe200078e00ff */
[----:B------:R-:W-:Y:S02]  /*0e00*/  USHF.R.U64 UR8, UR10, UR21, UR11 ;  /* 0x000000150a087299 */ /* 0x000fe4000800120b */
[----:B------:R-:W-:Y:S02]  /*0e10*/  ULOP3.LUT UR16, UR23, UR16, URZ, 0xc0, !UPT ;  /* 0x0000001017107292 */ /* 0x000fe4000f8ec03f */
[----:B------:R-:W-:Y:S02]  /*0e20*/  ULOP3.LUT UR18, UR19, UR18, URZ, 0xc0, !UPT ;  /* 0x0000001213127292 */ /* 0x000fe4000f8ec03f */
[----:B------:R-:W-:-:S03]  /*0e30*/  UIMAD UR16, UR6, UR8, UR16 ;  /* 0x00000008061072a4 */ /* 0x000fc6000f8e0210 */
[----:B------:R-:W-:Y:S02]  /*0e40*/  @UP0 UIMAD UR4, UR25, UR20, UR7 ;  /* 0x00000014190402a4 */ /* 0x000fe4000f8e0207 */
[----:B------:R-:W-:-:S04]  /*0e50*/  UIADD3 UR7, -UR8, URZ, URZ ;  /* 0x0000003f08077290 */ /* 0x000fc8000fffe13f */
[----:B------:R-:W-:-:S03]  /*0e60*/  UIMAD UR6, UR7, UR22, UR24 ;  /* 0x00000016070672a4 */ /* 0x000fc6000f8e0218 */
[----:B------:R-:W-:Y:S01]  /*0e70*/  ULDC UR7, c[0x0][0x610] ;  /* 0x0001840000077ab9 */ /* 0x000fe20000000800 */
[----:B------:R-:W-:Y:S02]  /*0e80*/  UIMAD UR6, UR6, UR5, UR18 ;  /* 0x00000005060672a4 */ /* 0x000fe4000f8e0212 */
[----:B------:R-:W-:-:S04]  /*0e90*/  UIMAD UR4, UR16, UR7, UR4 ;  /* 0x00000007100472a4 */ /* 0x000fc8000f8e0204 */
[----:B------:R-:W-:Y:S02]  /*0ea0*/  USEL UR42, UR6, UR4, !UP0 ;  /* 0x00000004062a7287 */ /* 0x000fe4000c000000 */
[----:B------:R-:W-:-:S12]  /*0eb0*/  USEL UR41, UR4, UR6, !UP0 ;  /* 0x0000000604297287 */ /* 0x000fd8000c000000 */
.L_x_5:
[----:B------:R-:W-:-:S08]  /*0ec0*/  NOP ;  /* 0x0000000000007918 */ /* 0x000fd00000000000 */
[----:B------:R-:W0:Y:S02]  /*0ed0*/  USETMAXREG.TRY_ALLOC.CTAPOOL UP0, 0xf0 ;  /* 0x000000f0000079c8 */ /* 0x000e240008000600 */
[----:B0-----:R-:W-:-:S13]  /*0ee0*/  PLOP3.LUT P0, PT, PT, PT, UP0, 0x80, 0x0 ;  /* 0x000000000000781c */ /* 0x001fda0003f0f008 */
[----:B------:R-:W-:Y:S05]  /*0ef0*/  @!P0 BRA `(.L_x_5) ;  /* 0xfffffffc00f08947 */ /* 0x000fea000383ffff */
[----:B------:R-:W-:Y:S01]  /*0f00*/  ULDC.64 UR4, c[0x0][0x598] ;  /* 0x0001660000047ab9 */ /* 0x000fe20000000a00 */
[----:B------:R-:W-:Y:S01]  /*0f10*/  ULDC.64 UR36, c[0x0][0x208] ;  /* 0x0000820000247ab9 */ /* 0x000fe20000000a00 */
[----:B------:R-:W-:-:S04]  /*0f20*/  ISETP.NE.U32.AND P0, PT, RZ, UR4, PT ;  /* 0x00000004ff007c0c */ /* 0x000fc8000bf05070 */
[----:B------:R-:W-:-:S13]  /*0f30*/  ISETP.NE.AND.EX P0, PT, RZ, UR5, PT, P0 ;  /* 0x00000005ff007c0c */ /* 0x000fda000bf05300 */
[----:B------:R-:W-:Y:S05]  /*0f40*/  @!P0 BRA `(.L_x_8) ;  /* 0x00000000001c8947 */ /* 0x000fea0003800000 */
[----:B------:R-:W0:Y:S02]  /*0f50*/  LDC.64 R2, c[0x0][0x598] ;  /* 0x00016600ff027b82 */ /* 0x000e240000000a00 */
[----:B0-----:R-:W2:Y:S02]  /*0f60*/  LDG.E.64 R2, desc[UR36][R2.64] ;  /* 0x0000002402027981 */ /* 0x001ea4000c1e1b00 */
[----:B--2---:R-:W-:-:S04]  /*0f70*/  ISETP.NE.U32.AND P0, PT, R2, RZ, PT ;  /* 0x000000ff0200720c */ /* 0x004fc80003f05070 */
[----:B------:R-:W-:-:S13]  /*0f80*/  ISETP.NE.AND.EX P0, PT, R3, RZ, PT, P0 ;  /* 0x000000ff0300720c */ /* 0x000fda0003f05300 */
[----:B------:R-:W-:Y:S05]  /*0f90*/  @!P0 BRA `(.L_x_8) ;  /* 0x0000000000088947 */ /* 0x000fea0003800000 */
[----:B------:R0:W5:Y:S01]  /*0fa0*/  LD.E R2, desc[UR36][R2.64] ;  /* 0x0000002402027980 */ /* 0x000162000c101900 */
[----:B------:R-:W-:Y:S05]  /*0fb0*/  BRA `(.L_x_9) ;  /* 0x0000000000247947 */ /* 0x000fea0003800000 */
.L_x_8:
[----:B------:R-:W-:Y:S02]  /*0fc0*/  ULDC.64 UR4, c[0x0][0x588] ;  /* 0x0001620000047ab9 */ /* 0x000fe40000000a00 */
[----:B------:R-:W-:-:S04]  /*0fd0*/  ISETP.NE.U32.AND P0, PT, RZ, UR4, PT ;  /* 0x00000004ff007c0c */ /* 0x000fc8000bf05070 */
[----:B------:R-:W-:-:S13]  /*0fe0*/  ISETP.NE.AND.EX P0, PT, RZ, UR5, PT, P0 ;  /* 0x00000005ff007c0c */ /* 0x000fda000bf05300 */
[----:B------:R-:W-:Y:S05]  /*0ff0*/  @!P0 BRA `(.L_x_10) ;  /* 0x00000000000c8947 */ /* 0x000fea0003800000 */
[----:B------:R-:W0:Y:S02]  /*1000*/  LDC.64 R2, c[0x0][0x588] ;  /* 0x00016200ff027b82 */ /* 0x000e240000000a00 */
[----:B0-----:R1:W5:Y:S01]  /*1010*/  LDG.E R2, desc[UR36][R2.64] ;  /* 0x0000002402027981 */ /* 0x001362000c1e1900 */
[----:B------:R-:W-:Y:S05]  /*1020*/  BRA `(.L_x_9) ;  /* 0x0000000000087947 */ /* 0x000fea0003800000 */
.L_x_10:
[----:B------:R-:W-:Y:S02]  /*1030*/  ULDC UR4, c[0x0][0x580] ;  /* 0x0001600000047ab9 */ /* 0x000fe40000000800 */
[----:B------:R-:W-:-:S07]  /*1040*/  IMAD.U32 R2, RZ, RZ, UR4 ;  /* 0x00000004ff027e24 */ /* 0x000fce000f8e00ff */
.L_x_9:
[----:B------:R-:W-:Y:S02]  /*1050*/  ULDC.64 UR4, c[0x0][0x5a0] ;  /* 0x0001680000047ab9 */ /* 0x000fe40000000a00 */
[----:B------:R-:W-:-:S04]  /*1060*/  ISETP.NE.U32.AND P0, PT, RZ, UR4, PT ;  /* 0x00000004ff007c0c */ /* 0x000fc8000bf05070 */
[----:B------:R-:W-:-:S13]  /*1070*/  ISETP.NE.AND.EX P0, PT, RZ, UR5, PT, P0 ;  /* 0x00000005ff007c0c */ /* 0x000fda000bf05300 */
[----:B------:R-:W-:Y:S05]  /*1080*/  @!P0 BRA `(.L_x_11) ;  /* 0x00000000001c8947 */ /* 0x000fea0003800000 */
[----:B------:R-:W2:Y:S02]  /*1090*/  LDC.64 R4, c[0x0][0x5a0] ;  /* 0x00016800ff047b82 */ /* 0x000ea40000000a00 */
[----:B--2---:R-:W2:Y:S02]  /*10a0*/  LDG.E.64 R4, desc[UR36][R4.64] ;  /* 0x0000002404047981 */ /* 0x004ea4000c1e1b00 */
[----:B--2---:R-:W-:-:S04]  /*10b0*/  ISETP.NE.U32.AND P0, PT, R4, RZ, PT ;  /* 0x000000ff0400720c */ /* 0x004fc80003f05070 */
[----:B------:R-:W-:-:S13]  /*10c0*/  ISETP.NE.AND.EX P0, PT, R5, RZ, PT, P0 ;  /* 0x000000ff0500720c */ /* 0x000fda0003f05300 */
[----:B------:R-:W-:Y:S05]  /*10d0*/  @!P0 BRA `(.L_x_11) ;  /* 0x0000000000088947 */ /* 0x000fea0003800000 */
[----:B------:R2:W5:Y:S01]  /*10e0*/  LD.E R16, desc[UR36][R4.64] ;  /* 0x0000002404107980 */ /* 0x000562000c101900 */
[----:B------:R-:W-:Y:S05]  /*10f0*/  BRA `(.L_x_12) ;  /* 0x0000000000247947 */ /* 0x000fea0003800000 */
.L_x_11:
[----:B------:R-:W-:Y:S02]  /*1100*/  ULDC.64 UR4, c[0x0][0x590] ;  /* 0x0001640000047ab9 */ /* 0x000fe40000000a00 */
[----:B------:R-:W-:-:S04]  /*1110*/  ISETP.NE.U32.AND P0, PT, RZ, UR4, PT ;  /* 0x00000004ff007c0c */ /* 0x000fc8000bf05070 */
[----:B------:R-:W-:-:S13]  /*1120*/  ISETP.NE.AND.EX P0, PT, RZ, UR5, PT, P0 ;  /* 0x00000005ff007c0c */ /* 0x000fda000bf05300 */
[----:B------:R-:W-:Y:S05]  /*1130*/  @!P0 BRA `(.L_x_13) ;  /* 0x00000000000c8947 */ /* 0x000fea0003800000 */
[----:B------:R-:W2:Y:S02]  /*1140*/  LDC.64 R16, c[0x0][0x590] ;  /* 0x00016400ff107b82 */ /* 0x000ea40000000a00 */
[----:B--2---:R3:W5:Y:S01]  /*1150*/  LDG.E R16, desc[UR36][R16.64] ;  /* 0x0000002410107981 */ /* 0x004762000c1e1900 */
[----:B------:R-:W-:Y:S05]  /*1160*/  BRA `(.L_x_12) ;  /* 0x0000000000087947 */ /* 0x000fea0003800000 */
.L_x_13:
[----:B------:R-:W-:Y:S02]  /*1170*/  ULDC UR4, c[0x0][0x584] ;  /* 0x0001610000047ab9 */ /* 0x000fe40000000800 */
[----:B------:R-:W-:-:S07]  /*1180*/  MOV R16, UR4 ;  /* 0x0000000400107c02 */ /* 0x000fce0008000f00 */
.L_x_12:
[----:B------:R-:W-:-:S13]  /*1190*/  LOP3.LUT P0, RZ, R0, 0xff, RZ, 0xc0, !PT ;  /* 0x000000ff00ff7812 */ /* 0x000fda000780c0ff */
[----:B------:R-:W-:Y:S05]  /*11a0*/  @!P0 EXIT ;  /* 0x000000000000894d */ /* 0x000fea0003800000 */
[----:B------:R-:W-:Y:S01]  /*11b0*/  ULDC UR4, c[0x0][0x28c] ;  /* 0x0000a30000047ab9 */ /* 0x000fe20000000800 */
[----:B------:R-:W-:Y:S01]  /*11c0*/  UMOV UR38, URZ ;  /* 0x0000003f00267c82 */ /* 0x000fe20008000000 */
[----:B------:R-:W-:Y:S01]  /*11d0*/  UIADD3 UR4, UR4, 0xf, URZ ;  /* 0x0000000f04047890 */ /* 0x000fe2000fffe03f */
[----:B------:R-:W-:-:S03]  /*11e0*/  UMOV UR39, URZ ;  /* 0x0000003f00277c82 */ /* 0x000fc60008000000 */
[----:B------:R-:W-:-:S04]  /*11f0*/  USHF.R.S32.HI UR5, URZ, 0x1f, UR4 ;  /* 0x0000001f3f057899 */ /* 0x000fc80008011404 */
[----:B------:R-:W-:-:S04]  /*1200*/  ULEA.HI UR5, UR5, UR4, URZ, 0x4 ;  /* 0x0000000405057291 */ /* 0x000fc8000f8f203f */
[----:B------:R-:W-:-:S12]  /*1210*/  USHF.R.S32.HI UR44, URZ, 0x4, UR5 ;  /* 0x000000043f2c7899 */ /* 0x000fd80008011405 */
.L_x_537:
[----:B------:R-:W4:Y:S01]  /*1220*/  S2R R0, SR_TID.X ;  /* 0x0000000000007919 */ /* 0x000f220000002100 */
[----:B------:R-:W0:Y:S01]  /*1230*/  S2UR UR6, SR_CgaCtaId ;  /* 0x00000000000679c3 */ /* 0x000e220000008800 */
[----:B------:R-:W-:Y:S02]  /*1240*/  UMOV UR45, 0x400 ;  /* 0x00000400002d7882 */ /* 0x000fe40000000000 */
[----:B0-----:R-:W-:Y:S01]  /*1250*/  ULEA UR45, UR6, UR45, 0x18 ;  /* 0x0000002d062d7291 */ /* 0x001fe2000f8ec03f */
[----:B----4-:R-:W-:-:S04]  /*1260*/  LOP3.LUT R0, R0, 0x80, RZ, 0xc0, !PT ;  /* 0x0000008000007812 */ /* 0x010fc800078ec0ff */
[----:B------:R-:W-:-:S06]  /*1270*/  SHF.R.U32.HI R0, RZ, 0x7, R0 ;  /* 0x00000007ff007819 */ /* 0x000fcc0000011600 */
[----:B------:R-:W0:Y:S02]  /*1280*/  SHFL.IDX PT, R0, R0, RZ, 0x1f ;  /* 0x00001fff00007589 */ /* 0x000e2400000e0000 */
[----:B0-----:R-:W-:-:S13]  /*1290*/  R2UR UR4, R0 ;  /* 0x00000000000472ca */ /* 0x001fda00000e0000 */
[----:B------:R-:W-:-:S04]  /*12a0*/  ULEA.HI UR5, UR4, UR4, URZ, 0x1 ;  /* 0x0000000404057291 */ /* 0x000fc8000f8f083f */
[----:B------:R-:W-:-:S04]  /*12b0*/  ULOP3.LUT UR5, UR5, 0x1ffffe, URZ, 0xc0, !UPT ;  /* 0x001ffffe05057892 */ /* 0x000fc8000f8ec03f */
[----:B------:R-:W-:-:S03]  /*12c0*/  UIADD3 UR5, UR4, -UR5, URZ ;  /* 0x8000000504057290 */ /* 0x000fc6000fffe03f */
[----:B------:R-:W-:Y:S01]  /*12d0*/  ULDC UR4, c[0x0][0x28c] ;  /* 0x0000a30000047ab9 */ /* 0x000fe20000000800 */
[----:B------:R-:W-:Y:S01]  /*12e0*/  ULEA UR5, UR5, UR45, 0xb ;  /* 0x0000002d05057291 */ /* 0x000fe2000f8e583f */
[----:B------:R-:W-:-:S03]  /*12f0*/  ISETP.LT.AND P0, PT, RZ, UR4, PT ;  /* 0x00000004ff007c0c */ /* 0x000fc6000bf01270 */
[----:B------:R-:W-:-:S04]  /*1300*/  UIADD3 UR5, UR5, 0x180, URZ ;  /* 0x0000018005057890 */ /* 0x000fc8000fffe03f */
[----:B------:R-:W-:-:S04]  /*1310*/  USHF.R.U32.HI UR5, URZ, 0x4, UR5 ;  /* 0x000000043f057899 */ /* 0x000fc80008011605 */
[----:B------:R-:W-:Y:S02]  /*1320*/  ULOP3.LUT UR47, UR5, 0x3fff, URZ, 0xc0, !UPT ;  /* 0x00003fff052f7892 */ /* 0x000fe4000f8ec03f */
[----:B---3-5:R-:W-:Y:S10]  /*1330*/  @P0 BRA `(.L_x_14) ;  /* 0x0000000000400947 */ /* 0x028ff40003800000 */
[----:B------:R-:W-:Y:S01]  /*1340*/  MOV R0, 0x0 ;  /* 0x0000000000007802 */ /* 0x000fe20000000f00 */
[----:B------:R-:W-:Y:S01]  /*1350*/  ULDC.64 UR4, c[0x4][0x68] ;  /* 0x01001a0000047ab9 */ /* 0x000fe20000000a00 */
[----:B------:R-:W-:Y:S01]  /*1360*/  ULDC.64 UR6, c[0x4][0x8] ;  /* 0x0100020000067ab9 */ /* 0x000fe20000000a00 */
[----:B--2---:R-:W-:Y:S01]  /*1370*/  IMAD.U32 R4, RZ, RZ, UR4 ;  /* 0x00000004ff047e24 */ /* 0x004fe2000f8e00ff */
[----:B------:R0:W2:Y:S01]  /*1380*/  LDC.64 R14, c[0x4][R0] ;  /* 0x01000000000e7b82 */ /* 0x0000a20000000a00 */
[----:B------:R-:W-:Y:S01]  /*1390*/  IMAD.U32 R5, RZ, RZ, UR5 ;  /* 0x00000005ff057e24 */ /* 0x000fe2000f8e00ff */
[----:B------:R-:W-:Y:S01]  /*13a0*/  ULDC.64 UR4, c[0x4][0x70] ;  /* 0x01001c0000047ab9 */ /* 0x000fe20000000a00 */
[----:B------:R-:W-:Y:S02]  /*13b0*/  IMAD.U32 R10, RZ, RZ, UR6 ;  /* 0x00000006ff0a7e24 */ /* 0x000fe4000f8e00ff */
[----:B------:R-:W-:Y:S02]  /*13c0*/  IMAD.U32 R6, RZ, RZ, UR4 ;  /* 0x00000004ff067e24 */ /* 0x000fe4000f8e00ff */
[----:B------:R-:W-:-:S02]  /*13d0*/  IMAD.U32 R7, RZ, RZ, UR5 ;  /* 0x00000005ff077e24 */ /* 0x000fc4000f8e00ff */
[----:B------:R-:W-:Y:S02]  /*13e0*/  IMAD.U32 R11, RZ, RZ, UR7 ;  /* 0x00000007ff0b7e24 */ /* 0x000fe4000f8e00ff */
[----:B------:R-:W-:Y:S02]  /*13f0*/  IMAD.MOV.U32 R8, RZ, RZ, 0x1e1 ;  /* 0x000001e1ff087424 */ /* 0x000fe400078e00ff */
[----:B------:R-:W-:Y:S02]  /*1400*/  IMAD.MOV.U32 R12, RZ, RZ, 0x1 ;  /* 0x00000001ff0c7424 */ /* 0x000fe400078e00ff */
[----:B0-----:R-:W-:-:S07]  /*1410*/  IMAD.MOV.U32 R13, RZ, RZ, RZ ;  /* 0x000000ffff0d7224 */ /* 0x001fce00078e00ff */
[----:B------:R-:W-:-:S07]  /*1420*/  LEPC R20, `(.L_x_14) ;  /* 0x000000001014794e */ /* 0x000fce0000000000 */
[----:B-123-5:R-:W-:Y:S05]  /*1430*/  CALL.ABS.NOINC R14 ;  /* 0x000000000e007343 */ /* 0x02efea0003c00000 */
.L_x_14:
[----:B------:R-:W-:-:S06]  /*1440*/  ULOP3.LUT UR4, UR40, 0x1, URZ, 0xfc, !UPT ;  /* 0x0000000128047892 */ /* 0x000fcc000f8efc3f */
[----:B------:R-:W-:-:S05]  /*1450*/  IMAD.U32 R0, RZ, RZ, UR4 ;  /* 0x00000004ff007e24 */ /* 0x000fca000f8e00ff */
[----:B------:R-:W-:-:S13]  /*1460*/  ISETP.NE.AND P0, PT, R0, 0x3, PT ;  /* 0x000000030000780c */ /* 0x000fda0003f05270 */
[----:B------:R-:W-:Y:S05]  /*1470*/  @!P0 BRA `(.L_x_15) ;  /* 0x0000000000048947 */ /* 0x000fea0003800000 */
[----:B------:R-:W-:Y:S01]  /*1480*/  BPT.TRAP 0x1 ;  /* 0x000000040000795c */ /* 0x000fe20000300000 */
.L_x_15:
[----:B-1----:R-:W-:Y:S02]  /*1490*/  IMAD.U32 R3, RZ, RZ, UR39 ;  /* 0x00000027ff037e24 */ /* 0x002fe4000f8e00ff */
[----:B------:R-:W-:-:S03]  /*14a0*/  IMAD.U32 R0, RZ, RZ, UR38 ;  /* 0x00000026ff007e24 */ /* 0x000fc6000f8e00ff */
[----:B------:R-:W-:Y:S02]  /*14b0*/  LEA R3, R3, UR45, 0x3 ;  /* 0x0000002d03037c11 */ /* 0x000fe4000f8e18ff */
[----:B------:R-:W-:-:S04]  /*14c0*/  SHF.L.U32 R0, R0, 0x1f, RZ ;  /* 0x0000001f00007819 */ /* 0x000fc800000006ff */
[----:B------:R0:W1:Y:S01]  /*14d0*/  SYNCS.PHASECHK.TRANS64.TRYWAIT P1, [R3+URZ], R0 ;  /* 0x00000000030075a7 */ /* 0x000062000802017f */
[----:B------:R-:W-:Y:S05]  /*14e0*/  @!P0 BRA `(.L_x_16) ;  /* 0x0000000000048947 */ /* 0x000fea0003800000 */
[----:B------:R-:W-:Y:S01]  /*14f0*/  BPT.TRAP 0x1 ;  /* 0x000000040000795c */ /* 0x000fe20000300000 */
.L_x_16:
[----:B-1----:R-:W-:Y:S05]  /*1500*/  @P1 BRA `(.L_x_17) ;  /* 0x0000000000081947 */ /* 0x002fea0003800000 */
[----:B------:R-:W1:Y:S02]  /*1510*/  SYNCS.PHASECHK.TRANS64.TRYWAIT P1, [R3+URZ], R0 ;  /* 0x00000000030075a7 */ /* 0x000e64000802017f */
[----:B-1----:R-:W-:Y:S05]  /*1520*/  @!P1 BRA `(.L_x_18) ;  /* 0x0000013c00349947 */ /* 0x002fea0003800000 */
.L_x_17:
[----:B------:R-:W-:-:S04]  /*1530*/  UISETP.LT.AND UP0, UPT, UR44, 0x1, UPT ;  /* 0x000000012c00788c */ /* 0x000fc8000bf01270 */
[----:B------:R-:W-:-:S06]  /*1540*/  USEL UR4, UR44, 0x1, UP0 ;  /* 0x000000012c047887 */ /* 0x000fcc0008000000 */
[----:B--2---:R-:W-:Y:S01]  /*1550*/  MOV R5, UR4 ;  /* 0x0000000400057c02 */ /* 0x004fe20008000f00 */
[----:B------:R-:W-:Y:S05]  /*1560*/  WARPSYNC.ALL ;  /* 0x0000000000007948 */ /* 0x000fea0003800000 */
[----:B------:R-:W-:-:S04]  /*1570*/  IADD3 R5, -R5, UR44, RZ ;  /* 0x0000002c05057c10 */ /* 0x000fc8000fffe1ff */
[----:B------:R-:W-:Y:S01]  /*1580*/  ISETP.GE.AND P1, PT, R5, 0x1, PT ;  /* 0x000000010500780c */ /* 0x000fe20003f26270 */
[----:B------:R-:W-:Y:S01]  /*1590*/  UIADD3 UR4, UR45, 0x2c180, URZ ;  /* 0x0002c1802d047890 */ /* 0x000fe2000fffe03f */
[----:B------:R-:W-:Y:S01]  /*15a0*/  WARPGROUP.ARRIVE ;  /* 0x00000000000079c5 */ /* 0x000fe20000000000 */
[----:B------:R-:W-:Y:S02]  /*15b0*/  ULOP3.LUT UR8, UR47, 0x10000, URZ, 0xfc, !UPT ;  /* 0x000100002f087892 */ /* 0x000fe4000f8efc3f */
[----:B------:R-:W-:Y:S02]  /*15c0*/  USHF.R.U32.HI UR4, URZ, 0x4, UR4 ;  /* 0x000000043f047899 */ /* 0x000fe40008011604 */
[----:B------:R-:W-:Y:S02]  /*15d0*/  ULEA UR10, UR39, UR8, 0xa ;  /* 0x00000008270a7291 */ /* 0x000fe4000f8e503f */
[----:B------:R-:W-:Y:S01]  /*15e0*/  ULOP3.LUT UR4, UR4, 0x3fff, URZ, 0xc0, !UPT ;  /* 0x00003fff04047892 */ /* 0x000fe2000f8ec03f */
[----:B------:R-:W-:Y:S01]  /*15f0*/  UMOV UR5, 0xc0000010 ;  /* 0xc000001000057882 */ /* 0x000fe20000000000 */
[----:B------:R-:W-:-:S02]  /*1600*/  UMOV UR7, 0xc0000010 ;  /* 0xc000001000077882 */ /* 0x000fc40000000000 */
[----:B------:R-:W-:-:S03]  /*1610*/  ULOP3.LUT UR9, UR4, 0x10000, URZ, 0xfc, !UPT ;  /* 0x0001000004097892 */ /* 0x000fc6000f8efc3f */
[----:B------:R-:W-:Y:S01]  /*1620*/  UMOV UR4, UR10 ;  /* 0x0000000a00047c82 */ /* 0x000fe20008000000 */
[----:B------:R-:W-:-:S09]  /*1630*/  ULEA UR6, UR39, UR9, 0x8 ;  /* 0x0000000927067291 */ /* 0x000fd2000f8e403f */
[----:B------:R-:W-:Y:S01]  /*1640*/  HGMMA.64x128x16.F32 R24, gdesc[UR4], RZ, !UPT, gsb0 ;  /* 0x01e00000041879f0 */ /* 0x000fe2000c0008ff */
[----:B------:R-:W-:Y:S01]  /*1650*/  UIADD3 UR4, UR10, 0x100, URZ ;  /* 0x000001000a047890 */ /* 0x000fe2000fffe03f */
[----:B------:R-:W-:Y:S01]  /*1660*/  UMOV UR5, 0xc0000010 ;  /* 0xc000001000057882 */ /* 0x000fe20000000000 */
[----:B------:R-:W-:Y:S02]  /*1670*/  WARPGROUP.DEPBAR.LE gsb0, 0x0 ;  /* 0x00008000000079c5 */ /* 0x000fe40000010000 */
[----:B------:R-:W-:Y:S01]  /*1680*/  WARPGROUP.ARRIVE ;  /* 0x00000000000079c5 */ /* 0x000fe20000000000 */
[----:B------:R-:W-:Y:S04]  /*1690*/  STL.64 [R1], R24 ;  /* 0x0000001801007387 */ /* 0x000fe80000100a00 */
[----:B------:R-:W-:Y:S02]  /*16a0*/  STL.64 [R1+0x8], R26 ;  /* 0x0000081a01007387 */ /* 0x000fe40000100a00 */
[----:B------:R-:W-:Y:S01]  /*16b0*/  HGMMA.64x128x16.F32 R152, gdesc[UR4], RZ, !UPT, gsb0 ;  /* 0x01e00000049879f0 */ /* 0x000fe2000c0008ff */
[----:B------:R-:W-:Y:S01]  /*16c0*/  UIADD3 UR4, UR10, 0x200, URZ ;  /* 0x000002000a047890 */ /* 0x000fe2000fffe03f */
[----:B------:R-:W-:Y:S01]  /*16d0*/  UMOV UR5, 0xc0000010 ;  /* 0xc000001000057882 */ /* 0x000fe20000000000 */
[----:B------:R-:W-:Y:S04]  /*16e0*/  STL.64 [R1+0x10], R28 ;  /* 0x0000101c01007387 */ /* 0x000fe80000100a00 */
        /* <DEDUP_REMOVED lines=28> */
[----:B------:R2:W-:Y:S01]  /*18b0*/  STL.64 [R1+0xf8], R86 ;  /* 0x0000f85601007387 */ /* 0x0005e20000100a00 */
[----:B------:R-:W-:-:S02]  /*18c0*/  WARPGROUP.DEPBAR.LE gsb0, 0x0 ;  /* 0x00008000000079c5 */ /* 0x000fc40000010000 */
[----:B------:R-:W-:-:S06]  /*18d0*/  WARPGROUP.ARRIVE ;  /* 0x00000000000079c5 */ /* 0x000fcc0000000000 */
[----:B------:R-:W-:Y:S01]  /*18e0*/  HGMMA.64x128x16.F32 R88, gdesc[UR4], RZ, !UPT, gsb0 ;  /* 0x01e00000045879f0 */ /* 0x000fe2000c0008ff */
[----:B------:R-:W-:Y:S01]  /*18f0*/  UIADD3 UR4, UR10, 0x300, URZ ;  /* 0x000003000a047890 */ /* 0x000fe2000fffe03f */
[----:B------:R-:W-:Y:S01]  /*1900*/  UMOV UR5, 0xc0000010 ;  /* 0xc000001000057882 */ /* 0x000fe20000000000 */
[----:B------:R-:W-:Y:S02]  /*1910*/  WARPGROUP.DEPBAR.LE gsb0, 0x0 ;  /* 0x00008000000079c5 */ /* 0x000fe40000010000 */
[----:B--2---:R-:W-:-:S07]  /*1920*/  WARPGROUP.ARRIVE ;  /* 0x00000000000079c5 */ /* 0x004fce0000000000 */
[----:B------:R-:W-:Y:S03]  /*1930*/  HGMMA.64x128x16.F32 R24, gdesc[UR4], RZ, !UPT, gsb0 ;  /* 0x01e00000041879f0 */ /* 0x000fe6000c0008ff */
[----:B------:R-:W-:Y:S02]  /*1940*/  WARPGROUP.DEPBAR.LE gsb0, 0x0 ;  /* 0x00008000000079c5 */ /* 0x000fe40000010000 */
[----:B------:R-:W-:Y:S05]  /*1950*/  @!P1 BRA `(.L_x_19) ;  /* 0x0000000800f89947 */ /* 0x000fea0003800000 */
[----:B------:R-:W-:Y:S01]  /*1960*/  UIADD3 UR4, UR39, 0x1, URZ ;  /* 0x0000000127047890 */ /* 0x000fe2000fffe03f */
[----:B01----:R-:W-:Y:S01]  /*1970*/  IMAD.MOV.U32 R0, RZ, RZ, R5 ;  /* 0x000000ffff007224 */ /* 0x003fe200078e0005 */
[----:B------:R-:W-:Y:S02]  /*1980*/  UMOV UR11, UR39 ;  /* 0x00000027000b7c82 */ /* 0x000fe40008000000 */
[----:B------:R-:W-:-:S04]  /*1990*/  UISETP.NE.AND UP0, UPT, UR4, 0xb, UPT ;  /* 0x0000000b0400788c */ /* 0x000fc8000bf05270 */
[----:B------:R-:W-:Y:S02]  /*19a0*/  USEL UR5, URZ, 0x1, UP0 ;  /* 0x000000013f057887 */ /* 0x000fe40008000000 */
[----:B------:R-:W-:Y:S02]  /*19b0*/  USEL UR10, UR4, URZ, UP0 ;  /* 0x0000003f040a7287 */ /* 0x000fe40008000000 */
[----:B------:R-:W-:-:S06]  /*19c0*/  ULOP3.LUT UR5, UR38, UR5, URZ, 0x3c, !UPT ;  /* 0x0000000526057292 */ /* 0x000fcc000f8e3c3f */
[----:B------:R-:W-:-:S07]  /*19d0*/  IMAD.U32 R3, RZ, RZ, UR5 ;  /* 0x00000005ff037e24 */ /* 0x000fce000f8e00ff */
.L_x_26:
[----:B01----:R-:W-:Y:S05]  /*19e0*/  @!P0 BRA `(.L_x_20) ;  /* 0x0000000000048947 */ /* 0x003fea0003800000 */
[----:B------:R-:W-:Y:S01]  /*19f0*/  BPT.TRAP 0x1 ;  /* 0x000000040000795c */ /* 0x000fe20000300000 */
.L_x_20:
[----:B------:R-:W-:Y:S01]  /*1a00*/  ULEA UR4, UR10, UR45, 0x3 ;  /* 0x0000002d0a047291 */ /* 0x000fe2000f8e183f */
[----:B------:R-:W-:-:S08]  /*1a10*/  SHF.L.U32 R4, R3, 0x1f, RZ ;  /* 0x0000001f03047819 */ /* 0x000fd000000006ff */
[----:B------:R0:W1:Y:S01]  /*1a20*/  SYNCS.PHASECHK.TRANS64.TRYWAIT P1, [UR4], R4 ;  /* 0x00000004ff0075a7 */ /* 0x0000620008020144 */
[----:B------:R-:W-:Y:S05]  /*1a30*/  @!P0 BRA `(.L_x_21) ;  /* 0x0000000000048947 */ /* 0x000fea0003800000 */
[----:B------:R-:W-:Y:S01]  /*1a40*/  BPT.TRAP 0x1 ;  /* 0x000000040000795c */ /* 0x000fe20000300000 */
.L_x_21:
[----:B-1----:R-:W-:Y:S05]  /*1a50*/  @P1 BRA `(.L_x_22) ;  /* 0x0000000000081947 */ /* 0x002fea0003800000 */
[----:B------:R-:W1:Y:S02]  /*1a60*/  SYNCS.PHASECHK.TRANS64.TRYWAIT P1, [UR4], R4 ;  /* 0x00000004ff0075a7 */ /* 0x000e640008020144 */
[----:B-1----:R-:W-:Y:S05]  /*1a70*/  @!P1 BRA `(.L_x_23) ;  /* 0x0000013400f49947 */ /* 0x002fea0003800000 */
.L_x_22:
        /* <DEDUP_REMOVED lines=31> */
[----:B------:R2:W-:Y:S04]  /*1c70*/  STL.64 [R1+0x108], R24 ;  /* 0x0001081801007387 */ /* 0x0005e80000100a00 */
[----:B--2---:R-:W2:Y:S04]  /*1c80*/  LDL.LU.64 R24, [R1] ;  /* 0x0000000001187983 */ /* 0x004ea80000300a00 */
[----:B------:R-:W2:Y:S04]  /*1c90*/  LDL.LU.64 R26, [R1+0x8] ;  /* 0x00000800011a7983 */ /* 0x000ea80000300a00 */
        /* <DEDUP_REMOVED lines=29> */
[----:B------:R-:W2:Y:S01]  /*1e70*/  LDL.LU.64 R86, [R1+0xf8] ;  /* 0x0000f80001567983 */ /* 0x000ea20000300a00 */
[----:B------:R-:W-:-:S02]  /*1e80*/  ULEA UR12, UR10, UR8, 0xa ;  /* 0x000000080a0c7291 */ /* 0x000fc4000f8e503f */
[----:B------:R-:W-:Y:S01]  /*1e90*/  ULEA UR6, UR10, UR9, 0x8 ;  /* 0x000000090a067291 */ /* 0x000fe2000f8e403f */
[----:B------:R-:W-:Y:S01]  /*1ea0*/  UMOV UR5, 0xc0000010 ;  /* 0xc000001000057882 */ /* 0x000fe20000000000 */
[----:B------:R-:W-:-:S03]  /*1eb0*/  UMOV UR7, 0xc0000010 ;  /* 0xc000001000077882 */ /* 0x000fc60000000000 */
[----:B------:R-:W-:Y:S01]  /*1ec0*/  UMOV UR4, UR12 ;  /* 0x0000000c00047c82 */ /* 0x000fe20008000000 */
[----:B--2---:R-:W-:-:S06]  /*1ed0*/  WARPGROUP.ARRIVE ;  /* 0x00000000000079c5 */ /* 0x004fcc0000000000 */
[----:B------:R-:W-:Y:S01]  /*1ee0*/  HGMMA.64x128x16.F32 R24, gdesc[UR4], R24, gsb0 ;  /* 0x01e00000041879f0 */ /* 0x000fe20008000818 */
[----:B------:R-:W-:Y:S02]  /*1ef0*/  UIADD3 UR4, UR12, 0x100, URZ ;  /* 0x000001000c047890 */ /* 0x000fe4000fffe03f */
[----:B------:R-:W-:Y:S02]  /*1f00*/  WARPGROUP.DEPBAR.LE gsb0, 0x0 ;  /* 0x00008000000079c5 */ /* 0x000fe40000010000 */
[----:B------:R-:W-:Y:S04]  /*1f10*/  STL.64 [R1], R24 ;  /* 0x0000001801007387 */ /* 0x000fe80000100a00 */
        /* <DEDUP_REMOVED lines=31> */
[----:B--2---:R-:W2:Y:S04]  /*2110*/  LDL.LU.64 R86, [R1+0x200] ;  /* 0x0002000001567983 */ /* 0x004ea80000300a00 */
        /* <DEDUP_REMOVED lines=31> */
[----:B------:R-:W-:Y:S01]  /*2310*/  WARPGROUP.ARRIVE ;  /* 0x00000000000079c5 */ /* 0x000fe20000000000 */
[----:B------:R-:W-:-:S05]  /*2320*/  UMOV UR5, 0xc0000010 ;  /* 0xc000001000057882 */ /* 0x000fca0000000000 */
[----:B------:R-:W-:Y:S01]  /*2330*/  HGMMA.64x128x16.F32 R152, gdesc[UR4], R152, gsb0 ;  /* 0x01e00000049879f0 */ /* 0x000fe20008000898 */
[----:B------:R-:W-:Y:S01]  /*2340*/  UIADD3 UR4, UR12, 0x200, URZ ;  /* 0x000002000c047890 */ /* 0x000fe2000fffe03f */
[----:B------:R-:W-:Y:S01]  /*2350*/  UMOV UR5, 0xc0000010 ;  /* 0xc000001000057882 */ /* 0x000fe20000000000 */
[----:B------:R-:W-:Y:S02]  /*2360*/  WARPGROUP.DEPBAR.LE gsb0, 0x0 ;  /* 0x00008000000079c5 */ /* 0x000fe40000010000 */
[----:B------:R-:W-:-:S07]  /*2370*/  WARPGROUP.ARRIVE ;  /* 0x00000000000079c5 */ /* 0x000fce0000000000 */
[----:B------:R-:W-:Y:S01]  /*2380*/  HGMMA.64x128x16.F32 R88, gdesc[UR4], R88, gsb0 ;  /* 0x01e00000045879f0 */ /* 0x000fe20008000858 */
[----:B------:R-:W-:Y:S01]  /*2390*/  UIADD3 UR4, UR12, 0x300, URZ ;  /* 0x000003000c047890 */ /* 0x000fe2000fffe03f */
[----:B------:R-:W-:Y:S01]  /*23a0*/  UMOV UR5, 0xc0000010 ;  /* 0xc000001000057882 */ /* 0x000fe20000000000 */
[----:B------:R-:W-:Y:S02]  /*23b0*/  WARPGROUP.DEPBAR.LE gsb0, 0x0 ;  /* 0x00008000000079c5 */ /* 0x000fe40000010000 */
[----:B--2---:R-:W-:-:S07]  /*23c0*/  WARPGROUP.ARRIVE ;  /* 0x00000000000079c5 */ /* 0x004fce0000000000 */
[----:B------:R-:W-:Y:S03]  /*23d0*/  HGMMA.64x128x16.F32 R24, gdesc[UR4], R24, gsb0 ;  /* 0x01e00000041879f0 */ /* 0x000fe60008000818 */
[----:B------:R-:W-:Y:S02]  /*23e0*/  WARPGROUP.DEPBAR.LE gsb0, 0x0 ;  /* 0x00008000000079c5 */ /* 0x000fe40000010000 */
[----:B------:R-:W-:Y:S05]  /*23f0*/  @!P0 BRA `(.L_x_24) ;  /* 0x0000000000048947 */ /* 0x000fea0003800000 */
[----:B------:R-:W-:Y:S01]  /*2400*/  BPT.TRAP 0x1 ;  /* 0x000000040000795c */ /* 0x000fe20000300000 */
.L_x_24:
[----:B------:R-:W-:Y:S02]  /*2410*/  UISETP.GT.U32.AND UP0, UPT, UR40, 0x1, UPT ;  /* 0x000000012800788c */ /* 0x000fe4000bf04070 */
[----:B------:R-:W-:-:S04]  /*2420*/  ULEA UR4, UR11, UR45, 0x3 ;  /* 0x0000002d0b047291 */ /* 0x000fc8000f8e183f */
[----:B------:R-:W-:Y:S01]  /*2430*/  UIADD3 UR4, UR4, 0x58, URZ ;  /* 0x0000005804047890 */ /* 0x000fe2000fffe03f */
[----:B------:R-:W-:-:S03]  /*2440*/  PLOP3.LUT P1, PT, PT, PT, UP0, 0x80, 0x0 ;  /* 0x000000000000781c */ /* 0x000fc60003f2f008 */
[----:B------:R-:W-:-:S09]  /*2450*/  UPRMT UR4, URZ, 0x654, UR4 ;  /* 0x000006543f047896 */ /* 0x000fd20008000004 */
[----:B------:R-:W-:Y:S01]  /*2460*/  SYNCS.ARRIVE.TRANS64.RED.A1T0 RZ, [UR4], RZ ;  /* 0x000000ffffff79a7 */ /* 0x000fe20008100404 */
[----:B------:R-:W-:Y:S05]  /*2470*/  @P1 BRA `(.L_x_25) ;  /* 0x0000000000041947 */ /* 0x000fea0003800000 */
[----:B------:R-:W-:Y:S01]  /*2480*/  BPT.TRAP 0x1 ;  /* 0x000000040000795c */ /* 0x000fe20000300000 */
.L_x_25:
[----:B------:R-:W-:Y:S01]  /*2490*/  UIADD3 UR10, UR10, 0x1, URZ ;  /* 0x000000010a0a7890 */ /* 0x000fe2000fffe03f */
[C---:B------:R-:W-:Y:S01]  /*24a0*/  ISETP.GT.AND P1, PT, R0.reuse, 0x1, PT ;  /* 0x000000010000780c */ /* 0x040fe20003f24270 */
[----:B------:R-:W-:Y:S01]  /*24b0*/  UIADD3 UR11, UR11, 0x1, URZ ;  /* 0x000000010b0b7890 */ /* 0x000fe2000fffe03f */
[----:B------:R-:W-:Y:S01]  /*24c0*/  VIADD R0, R0, 0xffffffff ;  /* 0xffffffff00007836 */ /* 0x000fe20000000000 */
[----:B------:R-:W-:Y:S02]  /*24d0*/  UISETP.NE.AND UP0, UPT, UR10, 0xb, UPT ;  /* 0x0000000b0a00788c */ /* 0x000fe4000bf05270 */
[----:B------:R-:W-:Y:S02]  /*24e0*/  UISETP.NE.AND UP1, UPT, UR11, 0xb, UPT ;  /* 0x0000000b0b00788c */ /* 0x000fe4000bf25270 */
[----:B------:R-:W-:Y:S02]  /*24f0*/  USEL UR4, URZ, 0x1, UP0 ;  /* 0x000000013f047887 */ /* 0x000fe40008000000 */
[----:B------:R-:W-:-:S02]  /*2500*/  USEL UR10, UR10, URZ, UP0 ;  /* 0x0000003f0a0a7287 */ /* 0x000fc40008000000 */
[----:B------:R-:W-:Y:S02]  /*2510*/  USEL UR11, UR11, URZ, UP1 ;  /* 0x0000003f0b0b7287 */ /* 0x000fe40008800000 */
[----:B------:R-:W-:Y:S01]  /*2520*/  LOP3.LUT R3, R3, UR4, RZ, 0x3c, !PT ;  /* 0x0000000403037c12 */ /* 0x000fe2000f8e3cff */
[----:B------:R-:W-:Y:S09]  /*2530*/  @P1 BRA `(.L_x_26) ;  /* 0xfffffff400281947 */ /* 0x000ff2000383ffff */
.L_x_19:
[----:B01----:R-:W0:Y:S02]  /*2540*/  LDC R0, c[0x0][0x28c] ;  /* 0x0000a300ff007b82 */ /* 0x003e240000000800 */
[----:B0-----:R-:W-:-:S13]  /*2550*/  ISETP.GE.AND P1, PT, R0, 0x1, PT ;  /* 0x000000010000780c */ /* 0x001fda0003f26270 */
[----:B------:R-:W-:Y:S05]  /*2560*/  @!P1 BRA `(.L_x_27) ;  /* 0x0000000000389947 */ /* 0x000fea0003800000 */
[----:B------:R-:W-:Y:S05]  /*2570*/  @!P0 BRA `(.L_x_28) ;  /* 0x0000000000048947 */ /* 0x000fea0003800000 */
[----:B------:R-:W-:Y:S01]  /*2580*/  BPT.TRAP 0x1 ;  /* 0x000000040000795c */ /* 0x000fe20000300000 */
.L_x_28:
[----:B------:R-:W-:Y:S01]  /*2590*/  VIADD R0, R5, UR39 ;  /* 0x0000002705007c36 */ /* 0x000fe20008000000 */
[----:B------:R-:W-:-:S03]  /*25a0*/  UISETP.GT.U32.AND UP0, UPT, UR40, 0x1, UPT ;  /* 0x000000012800788c */ /* 0x000fc6000bf04070 */
[----:B------:R-:W-:-:S03]  /*25b0*/  IMAD.WIDE.U32 R4, R0, -0x45d1745d, RZ ;  /* 0xba2e8ba300047825 */ /* 0x000fc600078e00ff */
[----:B------:R-:W-:Y:S02]  /*25c0*/  PLOP3.LUT P0, PT, PT, PT, UP0, 0x80, 0x0 ;  /* 0x000000000000781c */ /* 0x000fe40003f0f008 */
[----:B------:R-:W-:-:S05]  /*25d0*/  SHF.R.U32.HI R4, RZ, 0x3, R5 ;  /* 0x00000003ff047819 */ /* 0x000fca0000011605 */
[----:B------:R-:W-:-:S05]  /*25e0*/  IMAD R0, R4, -0xb, R0 ;  /* 0xfffffff504007824 */ /* 0x000fca00078e0200 */
[----:B------:R-:W-:-:S05]  /*25f0*/  LEA R0, R0, UR45, 0x3 ;  /* 0x0000002d00007c11 */ /* 0x000fca000f8e18ff */
[----:B------:R-:W-:-:S05]  /*2600*/  VIADD R0, R0, 0x58 ;  /* 0x0000005800007836 */ /* 0x000fca0000000000 */
[----:B------:R-:W-:-:S04]  /*2610*/  PRMT R0, RZ, 0x654, R0 ;  /* 0x00000654ff007816 */ /* 0x000fc80000000000 */
[----:B------:R0:W-:Y:S01]  /*2620*/  SYNCS.ARRIVE.TRANS64.RED.A1T0 RZ, [R0+URZ], RZ ;  /* 0x000000ff00ff79a7 */ /* 0x0001e2000810043f */
[----:B------:R-:W-:Y:S05]  /*2630*/  @P0 BRA `(.L_x_27) ;  /* 0x0000000000040947 */ /* 0x000fea0003800000 */
[----:B------:R-:W-:Y:S01]  /*2640*/  BPT.TRAP 0x1 ;  /* 0x000000040000795c */ /* 0x000fe20000300000 */
.L_x_27:
[----:B------:R-:W1:Y:S01]  /*2650*/  S2R R5, SR_TID.X ;  /* 0x0000000000057919 */ /* 0x000e620000002100 */
[----:B------:R-:W-:Y:S02]  /*2660*/  USHF.L.U32 UR42, UR42, 0x7, URZ ;  /* 0x000000072a2a7899 */ /* 0x000fe4000800063f */
[----:B------:R-:W-:Y:S01]  /*2670*/  USHF.R.S32.HI UR10, URZ, 0x1f, UR43 ;  /* 0x0000001f3f0a7899 */ /* 0x000fe2000801142b */
[----:B0-----:R-:W0:Y:S01]  /*2680*/  S2R R0, SR_TID.X ;  /* 0x0000000000007919 */ /* 0x001e220000002100 */
[----:B------:R-:W-:Y:S01]  /*2690*/  ULDC.64 UR8, c[0x0][0x5d0] ;  /* 0x0001740000087ab9 */ /* 0x000fe20000000a00 */
[----:B------:R-:W-:Y:S01]  /*26a0*/  UIMAD.WIDE UR6, UR41, 0x200, URZ ;  /* 0x00000200290678a5 */ /* 0x000fe2000f8e023f */
[----:B------:R-:W-:Y:S01]  /*26b0*/  IMAD.U32 R18, RZ, RZ, UR42 ;  /* 0x0000002aff127e24 */ /* 0x000fe2000f8e00ff */
[----:B------:R-:W-:Y:S02]  /*26c0*/  UIMAD UR4, UR10, UR8, URZ ;  /* 0x000000080a0472a4 */ /* 0x000fe4000f8e023f */
[----:B------:R-:W-:Y:S01]  /*26d0*/  IMAD.U32 R6, RZ, RZ, UR8 ;  /* 0x00000008ff067e24 */ /* 0x000fe2000f8e00ff */
[----:B------:R-:W-:-:S02]  /*26e0*/  USHF.L.U32 UR41, UR41, 0x9, URZ ;  /* 0x0000000929297899 */ /* 0x000fc4000800063f */
[----:B------:R-:W-:Y:S01]  /*26f0*/  UIMAD UR4, UR43, UR9, UR4 ;  /* 0x000000092b0472a4 */ /* 0x000fe2000f8e0204 */
[----:B------:R-:W-:Y:S01]  /*2700*/  ULDC UR8, c[0x0][0x284] ;  /* 0x0000a10000087ab9 */ /* 0x000fe20000000800 */
[----:B------:R-:W-:Y:S02]  /*2710*/  UIADD3 UR39, UR44, UR39, URZ ;  /* 0x000000272c277290 */ /* 0x000fe4000fffe03f */
[----:B------:R-:W-:Y:S02]  /*2720*/  UISETP.GE.U32.AND UP2, UPT, UR44, 0xb, UPT ;  /* 0x0000000b2c00788c */ /* 0x000fe4000bf46070 */
[----:B------:R-:W-:-:S04]  /*2730*/  UISETP.GT.U32.AND UP1, UPT, UR39, 0xa, UPT ;  /* 0x0000000a2700788c */ /* 0x000fc8000bf24070 */
[----:B------:R-:W-:Y:S01]  /*2740*/  UISETP.LT.U32.AND UP1, UPT, UR44, 0xb, UP1 ;  /* 0x0000000b2c00788c */ /* 0x000fe20008f21070 */
[C---:B-1----:R-:W-:Y:S01]  /*2750*/  IMAD.SHL.U32 R19, R5.reuse, 0x2, RZ ;  /* 0x0000000205137824 */ /* 0x042fe200078e00ff */
[----:B------:R-:W-:Y:S02]  /*2760*/  LOP3.LUT R4, R5, 0x60, RZ, 0xc0, !PT ;  /* 0x0000006005047812 */ /* 0x000fe400078ec0ff */
[----:B0-----:R-:W-:Y:S02]  /*2770*/  SHF.R.U32.HI R3, RZ, 0x7, R0 ;  /* 0x00000007ff037819 */ /* 0x001fe40000011600 */
[----:B------:R-:W-:Y:S02]  /*2780*/  LOP3.LUT R18, R18, 0x6, R19, 0xf8, !PT ;  /* 0x0000000612127812 */ /* 0x000fe400078ef813 */
[----:B------:R-:W-:Y:S02]  /*2790*/  LOP3.LUT R3, R3, 0x1, RZ, 0xc0, !PT ;  /* 0x0000000103037812 */ /* 0x000fe400078ec0ff */
[----:B------:R-:W-:-:S02]  /*27a0*/  SHF.R.U32.HI R0, RZ, 0x2, R5 ;  /* 0x00000002ff007819 */ /* 0x000fc40000011605 */
[----:B------:R-:W-:Y:S01]  /*27b0*/  SHF.R.S32.HI R19, RZ, 0x1f, R18 ;  /* 0x0000001fff137819 */ /* 0x000fe20000011412 */
[----:B---3--:R-:W-:Y:S01]  /*27c0*/  IMAD.SHL.U32 R17, R3, 0x40, RZ ;  /* 0x0000004003117824 */ /* 0x008fe200078e00ff */
[----:B------:R-:W-:Y:S02]  /*27d0*/  LOP3.LUT R0, R0, 0x7, RZ, 0xc0, !PT ;  /* 0x0000000700007812 */ /* 0x000fe400078ec0ff */
[----:B------:R-:W-:Y:S01]  /*27e0*/  SHF.R.U32.HI R4, RZ, 0x1, R4 ;  /* 0x00000001ff047819 */ /* 0x000fe20000011604 */
[----:B------:R-:W-:Y:S01]  /*27f0*/  IMAD.WIDE.U32 R6, R6, UR43, R18 ;  /* 0x0000002b06067c25 */ /* 0x000fe2000f8e0012 */
[--C-:B------:R-:W-:Y:S02]  /*2800*/  LOP3.LUT R17, R17, 0x40, R0.reuse, 0xe2, !PT ;  /* 0x0000004011117812 */ /* 0x100fe400078ee200 */
[----:B------:R-:W-:Y:S01]  /*2810*/  IADD3 R0, RZ, -R4, -R0 ;  /* 0x80000004ff007210 */ /* 0x000fe20007ffe800 */
[----:B------:R-:W-:Y:S01]  /*2820*/  VIADD R7, R7, UR4 ;  /* 0x0000000407077c36 */ /* 0x000fe20008000000 */
[----:B------:R-:W-:Y:S01]  /*2830*/  ULDC UR4, c[0x0][0x288] ;  /* 0x0000a20000047ab9 */ /* 0x000fe20000000800 */
[----:B------:R-:W-:Y:S01]  /*2840*/  LOP3.LUT R17, R17, UR6, R4, 0xfe, !PT ;  /* 0x0000000611117c12 */ /* 0x000fe2000f8efe04 */
[----:B------:R-:W-:Y:S01]  /*2850*/  UISETP.GE.AND UP0, UPT, UR42, UR4, UPT ;  /* 0x000000042a00728c */ /* 0x000fe2000bf06270 */
[----:B------:R-:W-:-:S02]  /*2860*/  IMAD R0, R3, -0x40, R0 ;  /* 0xffffffc003007824 */ /* 0x000fc400078e0200 */
[----:B------:R-:W-:Y:S01]  /*2870*/  IMAD.U32 R3, RZ, RZ, UR8 ;  /* 0x00000008ff037e24 */ /* 0x000fe2000f8e00ff */
[----:B------:R-:W-:Y:S01]  /*2880*/  UISETP.GE.OR UP0, UPT, UR41, UR8, UP0 ;  /* 0x000000082900728c */ /* 0x000fe20008706670 */
[----:B------:R-:W-:Y:S01]  /*2890*/  IMAD.MOV.U32 R4, RZ, RZ, -0x2 ;  /* 0xfffffffeff047424 */ /* 0x000fe200078e00ff */
[----:B------:R-:W-:Y:S02]  /*28a0*/  USEL UR8, URZ, 0x1, !UP1 ;  /* 0x000000013f087887 */ /* 0x000fe4000c800000 */
[----:B------:R-:W-:Y:S01]  /*28b0*/  IADD3 R3, R3, -UR41, R0 ;  /* 0x8000002903037c10 */ /* 0x000fe2000fffe000 */
[----:B------:R-:W-:Y:S01]  /*28c0*/  UMOV UR41, 0xffffffff ;  /* 0xffffffff00297882 */ /* 0x000fe20000000000 */
[----:B------:R-:W-:Y:S01]  /*28d0*/  LOP3.LUT R0, R5, 0x3, RZ, 0xc0, !PT ;  /* 0x0000000305007812 */ /* 0x000fe200078ec0ff */
[----:B------:R-:W-:Y:S01]  /*28e0*/  ULOP3.LUT UR38, UR38, UR8, URZ, 0x3c, !UPT ;  /* 0x0000000826267292 */ /* 0x000fe2000f8e3c3f */
[----:B------:R-:W-:-:S03]  /*28f0*/  PLOP3.LUT P0, PT, PT, PT, UP0, 0x80, 0x0 ;  /* 0x000000000000781c */ /* 0x000fc60003f0f008 */
[----:B------:R-:W-:Y:S01]  /*2900*/  IMAD R0, R0, R4, UR4 ;  /* 0x0000000400007e24 */ /* 0x000fe2000f8e0204 */
[----:B------:R-:W-:-:S04]  /*2910*/  UIMAD.WIDE.U32 UR4, UR39, -0x45d1745d, URZ ;  /* 0xba2e8ba3270478a5 */ /* 0x000fc8000f8e003f */
[----:B------:R-:W-:Y:S01]  /*2920*/  USHF.R.U32.HI UR4, URZ, 0x3, UR5 ;  /* 0x000000033f047899 */ /* 0x000fe20008011605 */
[----:B------:R-:W-:-:S03]  /*2930*/  IADD3 R0, R0, -UR42, RZ ;  /* 0x8000002a00007c10 */ /* 0x000fc6000fffe0ff */
[----:B------:R-:W-:Y:S02]  /*2940*/  UIMAD UR39, UR4, -0xb, UR39 ;  /* 0xfffffff5042778a4 */ /* 0x000fe4000f8e0227 */
[----:B------:R-:W-:Y:S01]  /*2950*/  @UP2 ULOP3.LUT UR38, UR38, 0x1, UR4, 0x78, !UPT ;  /* 0x0000000126262892 */ /* 0x000fe2000f8e7804 */
[----:B------:R-:W-:Y:S11]  /*2960*/  @P0 BRA `(.L_x_29) ;  /* 0x0000010400480947 */ /* 0x000ff60003800000 */
[----:B-----5:R-:W-:Y:S01]  /*2970*/  FSETP.NEU.AND P1, PT, R16, RZ, PT ;  /* 0x000000ff1000720b */ /* 0x020fe20003f2d000 */
[----:B------:R-:W-:Y:S01]  /*2980*/  ULDC.64 UR8, c[0x0][0x5c8] ;  /* 0x0001720000087ab9 */ /* 0x000fe20000000a00 */
[----:B------:R-:W-:Y:S01]  /*2990*/  ISETP.GT.AND P0, PT, R3, RZ, PT ;  /* 0x000000ff0300720c */ /* 0x000fe20003f04270 */
[----:B------:R-:W-:Y:S01]  /*29a0*/  UIMAD UR4, UR7, UR8, URZ ;  /* 0x00000008070472a4 */ /* 0x000fe2000f8e023f */
[----:B------:R-:W-:Y:S01]  /*29b0*/  IMAD.U32 R10, RZ, RZ, UR9 ;  /* 0x00000009ff0a7e24 */ /* 0x000fe2000f8e00ff */
[----:B------:R-:W-:Y:S01]  /*29c0*/  BSSY B0, `(.L_x_29) ;  /* 0x000104c000007945 */ /* 0x000fe20003800000 */
[----:B------:R-:W-:Y:S01]  /*29d0*/  IMAD.WIDE.U32 R6, R17, UR8, R6 ;  /* 0x0000000811067c25 */ /* 0x000fe2000f8e0006 */
[----:B------:R-:W-:-:S03]  /*29e0*/  ISETP.GT.AND P2, PT, R0, RZ, P0 ;  /* 0x000000ff0000720c */ /* 0x000fc60000744270 */
[----:B------:R-:W-:-:S04]  /*29f0*/  IMAD R10, R17, R10, UR4 ;  /* 0x00000004110a7e24 */ /* 0x000fc8000f8e020a */
[----:B------:R-:W-:Y:S01]  /*2a00*/  IMAD.IADD R10, R7, 0x1, R10 ;  /* 0x00000001070a7824 */ /* 0x000fe200078e020a */
[----:B------:R-:W-:Y:S06]  /*2a10*/  @!P1 BRA `(.L_x_30) ;  /* 0x000000b400f89947 */ /* 0x000fec0003800000 */
[----:B------:R-:W0:Y:S01]  /*2a20*/  LDC.64 R22, c[0x0][0x5b8] ;  /* 0x00016e00ff167b82 */ /* 0x000e220000000a00 */
[----:B------:R-:W2:Y:S01]  /*2a30*/  LDL.LU R11, [R1] ;  /* 0x00000000010b7983 */ /* 0x000ea20000300800 */
[----:B------:R-:W-:-:S06]  /*2a40*/  ULDC.64 UR4, c[0x0][0x5c0] ;  /* 0x0001700000047ab9 */ /* 0x000fcc0000000a00 */
[----:B------:R-:W1:Y:S08]  /*2a50*/  LDC.64 R14, c[0x0][0x5b0] ;  /* 0x00016c00ff0e7b82 */ /* 0x000e700000000a00 */
[----:B------:R-:W3:Y:S01]  /*2a60*/  LDC.64 R12, c[0x0][0x5a8] ;  /* 0x00016a00ff0c7b82 */ /* 0x000ee20000000a00 */
[C---:B0-----:R-:W-:Y:S02]  /*2a70*/  IMAD R4, R22.reuse, UR10, RZ ;  /* 0x0000000a16047c24 */ /* 0x041fe4000f8e02ff */
[----:B------:R-:W-:-:S04]  /*2a80*/  IMAD.WIDE.U32 R216, R22, UR43, R18 ;  /* 0x0000002b16d87c25 */ /* 0x000fc8000f8e0012 */
[----:B------:R-:W-:Y:S02]  /*2a90*/  IMAD R23, R23, UR43, R4 ;  /* 0x0000002b17177c24 */ /* 0x000fe4000f8e0204 */
[----:B-1----:R-:W-:Y:S02]  /*2aa0*/  IMAD R220, R14, UR7, RZ ;  /* 0x000000070edc7c24 */ /* 0x002fe4000f8e02ff */
[----:B------:R-:W-:Y:S02]  /*2ab0*/  IMAD.IADD R21, R217, 0x1, R23 ;  /* 0x00000001d9157824 */ /* 0x000fe400078e0217 */
[----:B------:R-:W-:Y:S02]  /*2ac0*/  IMAD.MOV.U32 R20, RZ, RZ, R216 ;  /* 0x000000ffff147224 */ /* 0x000fe400078e00d8 */
[C---:B------:R-:W-:Y:S02]  /*2ad0*/  IMAD R220, R17.reuse, R15, R220 ;  /* 0x0000000f11dc7224 */ /* 0x040fe400078e02dc */
[----:B------:R-:W-:-:S04]  /*2ae0*/  IMAD.WIDE.U32 R4, R17, R14, R20 ;  /* 0x0000000e11047225 */ /* 0x000fc800078e0014 */
[----:B------:R-:W-:Y:S01]  /*2af0*/  IMAD.IADD R5, R5, 0x1, R220 ;  /* 0x0000000105057824 */ /* 0x000fe200078e02dc */
[----:B---3--:R-:W-:-:S04]  /*2b00*/  LEA R8, P1, R4, R12, 0x1 ;  /* 0x0000000c04087211 */ /* 0x008fc800078208ff */
[----:B------:R-:W-:-:S05]  /*2b10*/  LEA.HI.X R9, R4, R13, R5, 0x1, P1 ;  /* 0x0000000d04097211 */ /* 0x000fca00008f0c05 */
[----:B------:R-:W3:Y:S01]  /*2b20*/  @P2 LDG.E.LTC128B.U16 R222, desc[UR36][R8.64] ;  /* 0x0000002408de2981 */ /* 0x000ee2000c1e1520 */
[----:B------:R-:W-:Y:S01]  /*2b30*/  BSSY B1, `(.L_x_31) ;  /* 0x0000011000017945 */ /* 0x000fe20003800000 */
[----:B---3--:R-:W-:-:S05]  /*2b40*/  HADD2.F32 R4, -RZ, R222.H0_H0 ;  /* 0x200000deff047230 */ /* 0x008fca0000004100 */
[----:B------:R-:W-:-:S04]  /*2b50*/  FMUL R4, R4, R16 ;  /* 0x0000001004047220 */ /* 0x000fc80000400000 */
[----:B--2---:R-:W-:Y:S01]  /*2b60*/  FFMA R7, R11, R2, R4 ;  /* 0x000000020b077223 */ /* 0x004fe20000000004 */
[----:B------:R-:W-:-:S04]  /*2b70*/  LEA R4, P1, R6, UR4, 0x1 ;  /* 0x0000000406047c11 */ /* 0x000fc8000f8208ff */
[----:B------:R-:W-:Y:S02]  /*2b80*/  LEA.HI.X R5, R6, UR5, R10, 0x1, P1 ;  /* 0x0000000506057c11 */ /* 0x000fe400088f0c0a */
[----:B------:R-:W-:-:S05]  /*2b90*/  F2FP.F16.F32.PACK_AB R6, RZ, R7 ;  /* 0x00000007ff06723e */ /* 0x000fca00000000ff */
[----:B------:R0:W-:Y:S02]  /*2ba0*/  @P2 STG.E.U16 desc[UR36][R4.64], R6 ;  /* 0x0000000604002986 */ /* 0x0001e4000c101524 */
[----:B0-----:R-:W-:-:S04]  /*2bb0*/  IMAD.WIDE.U32 R6, R17, R14, R18 ;  /* 0x0000000e11067225 */ /* 0x001fc800078e0012 */
[----:B------:R-:W-:Y:S02]  /*2bc0*/  IMAD.IADD R7, R220, 0x1, R7 ;  /* 0x00000001dc077824 */ /* 0x000fe400078e0207 */
[----:B------:R-:W-:-:S04]  /*2bd0*/  IMAD.WIDE.U32 R6, R22, UR43, R6 ;  /* 0x0000002b16067c25 */ /* 0x000fc8000f8e0006 */
[----:B------:R-:W-:Y:S01]  /*2be0*/  IMAD.IADD R7, R23, 0x1, R7 ;  /* 0x0000000117077824 */ /* 0x000fe200078e0207 */
[----:B------:R-:W-:-:S04]  /*2bf0*/  LEA R10, P1, R6, R12, 0x1 ;  /* 0x0000000c060a7211 */ /* 0x000fc800078208ff */
[----:B------:R-:W-:Y:S02]  /*2c00*/  LEA.HI.X R11, R6, R13, R7, 0x1, P1 ;  /* 0x0000000d060b7211 */ /* 0x000fe400008f0c07 */
[----:B------:R-:W-:-:S13]  /*2c10*/  ISETP.GT.AND P1, PT, R0, 0x1, P0 ;  /* 0x000000010000780c */ /* 0x000fda0000724270 */
[----:B------:R-:W-:Y:S05]  /*2c20*/  @!P1 BRA `(.L_x_32) ;  /* 0x0000000000049947 */ /* 0x000fea0003800000 */
[----:B------:R0:W5:Y:S02]  /*2c30*/  LDG.E.LTC128B.U16 R222, desc[UR36][R10.64+0x2] ;  /* 0x000002240ade7981 */ /* 0x000164000c1e1520 */
.L_x_32:
[----:B------:R-:W-:Y:S05]  /*2c40*/  BSYNC B1 ;  /* 0x0000000000017941 */ /* 0x000fea0003800000 */
.L_x_31:
[----:B------:R-:W2:Y:S01]  /*2c50*/  LDL.LU R7, [R1+0x4] ;  /* 0x0000040001077983 */ /* 0x000ea20000300800 */
[----:B-----5:R-:W-:Y:S01]  /*2c60*/  HADD2.F32 R6, -RZ, R222.H0_H0 ;  /* 0x200000deff067230 */ /* 0x020fe20000004100 */
[C---:B------:R-:W-:Y:S01]  /*2c70*/  SHF.L.U64.HI R219, R14.reuse, 0x3, R15 ;  /* 0x000000030edb7819 */ /* 0x040fe2000001020f */
[----:B------:R-:W-:Y:S01]  /*2c80*/  IMAD.SHL.U32 R218, R14, 0x8, RZ ;  /* 0x000000080eda7824 */ /* 0x000fe200078e00ff */
[----:B------:R-:W3:Y:S02]  /*2c90*/  LDL.LU R221, [R1+0x8] ;  /* 0x0000080001dd7983 */ /* 0x000ee40000300800 */
[----:B------:R-:W-:-:S04]  /*2ca0*/  FMUL R6, R6, R16 ;  /* 0x0000001006067220 */ /* 0x000fc80000400000 */
[----:B--2---:R-:W-:-:S05]  /*2cb0*/  FFMA R6, R7, R2, R6 ;  /* 0x0000000207067223 */ /* 0x004fca0000000006 */
[----:B------:R-:W-:-:S05]  /*2cc0*/  F2FP.F16.F32.PACK_AB R6, RZ, R6 ;  /* 0x00000006ff06723e */ /* 0x000fca00000000ff */
[----:B------:R1:W-:Y:S01]  /*2cd0*/  @P1 STG.E.U16 desc[UR36][R4.64+0x2], R6 ;  /* 0x0000020604001986 */ /* 0x0003e2000c101524 */
[----:B------:R-:W-:-:S04]  /*2ce0*/  ISETP.GT.AND P1, PT, R3, 0x8, PT ;  /* 0x000000080300780c */ /* 0x000fc80003f24270 */
[----:B------:R-:W-:Y:S01]  /*2cf0*/  ISETP.GT.AND P2, PT, R0, RZ, P1 ;  /* 0x000000ff0000720c */ /* 0x000fe20000f44270 */
[----:B-1----:R-:W-:-:S04]  /*2d00*/  IMAD.WIDE.U32 R6, R17, R14, R218 ;  /* 0x0000000e11067225 */ /* 0x002fc800078e00da */
[----:B------:R-:W-:Y:S01]  /*2d10*/  IMAD.IADD R220, R220, 0x1, R7 ;  /* 0x00000001dcdc7824 */ /* 0x000fe200078e0207 */
[----:B------:R-:W-:-:S05]  /*2d20*/  IADD3 R7, P3, R216, R6, RZ ;  /* 0x00000006d8077210 */ /* 0x000fca0007f7e0ff */
[----:B------:R-:W-:Y:S01]  /*2d30*/  IMAD.X R9, R220, 0x1, R21, P3 ;  /* 0x00000001dc097824 */ /* 0x000fe200018e0615 */
[----:B------:R-:W-:-:S04]  /*2d40*/  LEA R8, P3, R7, R12, 0x1 ;  /* 0x0000000c07087211 */ /* 0x000fc800078608ff */
[----:B------:R-:W-:-:S05]  /*2d50*/  LEA.HI.X R9, R7, R13, R9, 0x1, P3 ;  /* 0x0000000d07097211 */ /* 0x000fca00018f0c09 */
[----:B------:R1:W2:Y:S01]  /*2d60*/  @P2 LDG.E.LTC128B.U16 R222, desc[UR36][R8.64] ;  /* 0x0000002408de2981 */ /* 0x0002a2000c1e1520 */
[----:B------:R-:W-:Y:S01]  /*2d70*/  IADD3 R6, P3, R18, R6, RZ ;  /* 0x0000000612067210 */ /* 0x000fe20007f7e0ff */
[----:B------:R-:W-:Y:S01]  /*2d80*/  BSSY B1, `(.L_x_33) ;  /* 0x0000016000017945 */ /* 0x000fe20003800000 */
[----:B------:R-:W-:-:S03]  /*2d90*/  ISETP.GT.AND P4, PT, R0, 0x1, P1 ;  /* 0x000000010000780c */ /* 0x000fc60000f84270 */
[----:B------:R-:W-:Y:S02]  /*2da0*/  IMAD.X R7, R19, 0x1, R220, P3 ;  /* 0x0000000113077824 */ /* 0x000fe400018e06dc */
[----:B------:R-:W-:Y:S02]  /*2db0*/  IMAD.U32 R220, RZ, RZ, UR9 ;  /* 0x00000009ffdc7e24 */ /* 0x000fe4000f8e00ff */
[----:B------:R-:W-:-:S04]  /*2dc0*/  IMAD.WIDE.U32 R6, R22, UR43, R6 ;  /* 0x0000002b16067c25 */ /* 0x000fc8000f8e0006 */
[----:B------:R-:W-:Y:S01]  /*2dd0*/  IMAD.IADD R7, R23, 0x1, R7 ;  /* 0x0000000117077824 */ /* 0x000fe200078e0207 */
[----:B-1----:R-:W-:-:S04]  /*2de0*/  LEA R8, P3, R6, R12, 0x1 ;  /* 0x0000000c06087211 */ /* 0x002fc800078608ff */
[----:B------:R-:W-:Y:S01]  /*2df0*/  LEA.HI.X R9, R6, R13, R7, 0x1, P3 ;  /* 0x0000000d06097211 */ /* 0x000fe200018f0c07 */
[----:B--2---:R-:W-:-:S05]  /*2e00*/  HADD2.F32 R6, -RZ, R222.H0_H0 ;  /* 0x200000deff067230 */ /* 0x004fca0000004100 */
[----:B------:R-:W-:-:S04]  /*2e10*/  FMUL R6, R6, R16 ;  /* 0x0000001006067220 */ /* 0x000fc80000400000 */
[----:B---3--:R-:W-:Y:S01]  /*2e20*/  FFMA R7, R221, R2, R6 ;  /* 0x00000002dd077223 */ /* 0x008fe20000000006 */
[----:B------:R-:W-:Y:S01]  /*2e30*/  MOV R221, UR8 ;  /* 0x0000000800dd7c02 */ /* 0x000fe20008000f00 */
[----:B------:R-:W-:-:S03]  /*2e40*/  IMAD.U32 R6, RZ, RZ, UR8 ;  /* 0x00000008ff067e24 */ /* 0x000fc6000f8e00ff */
[----:B------:R-:W-:Y:S01]  /*2e50*/  F2FP.F16.F32.PACK_AB R7, RZ, R7 ;  /* 0x00000007ff07723e */ /* 0x000fe200000000ff */
[----:B------:R-:W-:Y:S01]  /*2e60*/  IMAD.SHL.U32 R221, R221, 0x10, RZ ;  /* 0x00000010dddd7824 */ /* 0x000fe200078e00ff */
[----:B------:R-:W-:Y:S02]  /*2e70*/  SHF.L.U64.HI R220, R6, 0x4, R220 ;  /* 0x0000000406dc7819 */ /* 0x000fe400000102dc */
[----:B------:R-:W-:Y:S02]  /*2e80*/  PRMT R223, R7, 0x7610, R223 ;  /* 0x0000761007df7816 */ /* 0x000fe400000000df */
[----:B------:R-:W-:-:S05]  /*2e90*/  IADD3 R6, P3, R221, R4, RZ ;  /* 0x00000004dd067210 */ /* 0x000fca0007f7e0ff */
[----:B------:R-:W-:-:S05]  /*2ea0*/  IMAD.X R7, R220, 0x1, R5, P3 ;  /* 0x00000001dc077824 */ /* 0x000fca00018e0605 */
[----:B------:R1:W-:Y:S01]  /*2eb0*/  @P2 STG.E.U16 desc[UR36][R6.64], R223 ;  /* 0x000000df06002986 */ /* 0x0003e2000c101524 */
[----:B------:R-:W-:Y:S05]  /*2ec0*/  @!P4 BRA `(.L_x_34) ;  /* 0x000000000004c947 */ /* 0x000fea0003800000 */
[----:B------:R2:W5:Y:S02]  /*2ed0*/  LDG.E.LTC128B.U16 R222, desc[UR36][R8.64+0x2] ;  /* 0x0000022408de7981 */ /* 0x000564000c1e1520 */
.L_x_34:
[----:B------:R-:W-:Y:S05]  /*2ee0*/  BSYNC B1 ;  /* 0x0000000000017941 */ /* 0x000fea0003800000 */
.L_x_33:
[----:B------:R-:W3:Y:S01]  /*2ef0*/  LDL.LU R224, [R1+0xc] ;  /* 0x00000c0001e07983 */ /* 0x000ee20000300800 */
[----:B-1---5:R-:W-:Y:S01]  /*2f00*/  HADD2.F32 R223, -RZ, R222.H0_H0 ;  /* 0x200000deffdf7230 */ /* 0x022fe20000004100 */
[----:B------:R-:W-:Y:S01]  /*2f10*/  ISETP.GT.AND P2, PT, R0, 0x8, P0 ;  /* 0x000000080000780c */ /* 0x000fe20000744270 */
[----:B------:R-:W-:Y:S03]  /*2f20*/  BSSY B1, `(.L_x_35) ;  /* 0x0000007000017945 */ /* 0x000fe60003800000 */
[----:B------:R-:W-:-:S04]  /*2f30*/  FMUL R223, R223, R16 ;  /* 0x00000010dfdf7220 */ /* 0x000fc80000400000 */
[----:B---3--:R-:W-:-:S05]  /*2f40*/  FFMA R223, R224, R2, R223 ;  /* 0x00000002e0df7223 */ /* 0x008fca00000000df */
[----:B------:R-:W-:-:S05]  /*2f50*/  F2FP.F16.F32.PACK_AB R223, RZ, R223 ;  /* 0x000000dfffdf723e */ /* 0x000fca00000000ff */
[----:B------:R1:W-:Y:S01]  /*2f60*/  @P4 STG.E.U16 desc[UR36][R6.64+0x2], R223 ;  /* 0x000002df06004986 */ /* 0x0003e2000c101524 */
[----:B------:R-:W-:Y:S05]  /*2f70*/  @!P2 BRA `(.L_x_36) ;  /* 0x000000000004a947 */ /* 0x000fea0003800000 */
[----:B------:R3:W5:Y:S02]  /*2f80*/  LDG.E.LTC128B.U16 R222, desc[UR36][R10.64+0x10] ;  /* 0x000010240ade7981 */ /* 0x000764000c1e1520 */
.L_x_36:
[----:B------:R-:W-:Y:S05]  /*2f90*/  BSYNC B1 ;  /* 0x0000000000017941 */ /* 0x000fea0003800000 */
.L_x_35:
[----:B------:R-:W4:Y:S01]  /*2fa0*/  LDL.LU R224, [R1+0x10] ;  /* 0x0000100001e07983 */ /* 0x000f220000300800 */
[----:B-1---5:R-:W-:Y:S01]  /*2fb0*/  HADD2.F32 R223, -RZ, R222.H0_H0 ;  /* 0x200000deffdf7230 */ /* 0x022fe20000004100 */
[----:B------:R-:W-:Y:S01]  /*2fc0*/  ISETP.GT.AND P3, PT, R0, 0x9, P0 ;  /* 0x000000090000780c */ /* 0x000fe20000764270 */
[----:B------:R-:W-:Y:S03]  /*2fd0*/  BSSY B1, `(.L_x_37) ;  /* 0x0000007000017945 */ /* 0x000fe60003800000 */
[----:B------:R-:W-:-:S04]  /*2fe0*/  FMUL R223, R223, R16 ;  /* 0x00000010dfdf7220 */ /* 0x000fc80000400000 */
[----:B----4-:R-:W-:-:S05]  /*2ff0*/  FFMA R223, R224, R2, R223 ;  /* 0x00000002e0df7223 */ /* 0x010fca00000000df */
[----:B------:R-:W-:-:S05]  /*3000*/  F2FP.F16.F32.PACK_AB R223, RZ, R223 ;  /* 0x000000dfffdf723e */ /* 0x000fca00000000ff */
[----:B------:R1:W-:Y:S01]  /*3010*/  @P2 STG.E.U16 desc[UR36][R4.64+0x10], R223 ;  /* 0x000010df04002986 */ /* 0x0003e2000c101524 */
[----:B------:R-:W-:Y:S05]  /*3020*/  @!P3 BRA `(.L_x_38) ;  /* 0x000000000004b947 */ /* 0x000fea0003800000 */
[----:B------:R4:W5:Y:S02]  /*3030*/  LDG.E.LTC128B.U16 R222, desc[UR36][R10.64+0x12] ;  /* 0x000012240ade7981 */ /* 0x000964000c1e1520 */
.L_x_38:
[----:B------:R-:W-:Y:S05]  /*3040*/  BSYNC B1 ;  /* 0x0000000000017941 */ /* 0x000fea0003800000 */
.L_x_37:
[----:B------:R-:W2:Y:S01]  /*3050*/  LDL.LU R224, [R1+0x14] ;  /* 0x0000140001e07983 */ /* 0x000ea20000300800 */
[----:B-1---5:R-:W-:Y:S01]  /*3060*/  HADD2.F32 R223, -RZ, R222.H0_H0 ;  /* 0x200000deffdf7230 */ /* 0x022fe20000004100 */
[----:B------:R-:W-:Y:S01]  /*3070*/  ISETP.GT.AND P2, PT, R0, 0x8, P1 ;  /* 0x000000080000780c */ /* 0x000fe20000f44270 */
[----:B------:R-:W-:Y:S03]  /*3080*/  BSSY B1, `(.L_x_39) ;  /* 0x0000007000017945 */ /* 0x000fe60003800000 */
[----:B------:R-:W-:-:S04]  /*3090*/  FMUL R223, R223, R16 ;  /* 0x00000010dfdf7220 */ /* 0x000fc80000400000 */
[----:B--2---:R-:W-:-:S05]  /*30a0*/  FFMA R223, R224, R2, R223 ;  /* 0x00000002e0df7223 */ /* 0x004fca00000000df */
[----:B------:R-:W-:-:S05]  /*30b0*/  F2FP.F16.F32.PACK_AB R223, RZ, R223 ;  /* 0x000000dfffdf723e */ /* 0x000fca00000000ff */
[----:B------:R1:W-:Y:S01]  /*30c0*/  @P3 STG.E.U16 desc[UR36][R4.64+0x12], R223 ;  /* 0x000012df04003986 */ /* 0x0003e2000c101524 */
[----:B------:R-:W-:Y:S05]  /*30d0*/  @!P2 BRA `(.L_x_40) ;  /* 0x000000000004a947 */ /* 0x000fea0003800000 */
[----:B------:R2:W5:Y:S02]  /*30e0*/  LDG.E.LTC128B.U16 R222, desc[UR36][R8.64+0x10] ;  /* 0x0000102408de7981 */ /* 0x000564000c1e1520 */
.L_x_40:
[----:B------:R-:W-:Y:S05]  /*30f0*/  BSYNC B1 ;  /* 0x0000000000017941 */ /* 0x000fea0003800000 */
.L_x_39:
        /* <DEDUP_REMOVED lines=10> */
.L_x_42:
[----:B------:R-:W-:Y:S05]  /*31a0*/  BSYNC B1 ;  /* 0x0000000000017941 */ /* 0x000fea0003800000 */
.L_x_41:
        /* <DEDUP_REMOVED lines=10> */
.L_x_44:
[----:B------:R-:W-:Y:S05]  /*3250*/  BSYNC B1 ;  /* 0x0000000000017941 */ /* 0x000fea0003800000 */
.L_x_43:
        /* <DEDUP_REMOVED lines=10> */
.L_x_46:
[----:B------:R-:W-:Y:S05]  /*3300*/  BSYNC B1 ;  /* 0x0000000000017941 */ /* 0x000fea0003800000 */
.L_x_45:
        /* <DEDUP_REMOVED lines=10> */
.L_x_48:
[----:B------:R-:W-:Y:S05]  /*33b0*/  BSYNC B1 ;  /* 0x0000000000017941 */ /* 0x000fea0003800000 */
.L_x_47:
        /* <DEDUP_REMOVED lines=10> */
.L_x_50:
[----:B------:R-:W-:Y:S05]  /*3460*/  BSYNC B1 ;  /* 0x0000000000017941 */ /* 0x000fea0003800000 */
.L_x_49:
        /* <DEDUP_REMOVED lines=10> */
.L_x_52:
[----:B------:R-:W-:Y:S05]  /*3510*/  BSYNC B1 ;  /* 0x0000000000017941 */ /* 0x000fea0003800000 */
.L_x_51:
        /* <DEDUP_REMOVED lines=10> */
.L_x_54:
[----:B------:R-:W-:Y:S05]  /*35c0*/  BSYNC B1 ;  /* 0x0000000000017941 */ /* 0x000fea0003800000 */
.L_x_53:
        /* <DEDUP_REMOVED lines=10> */
.L_x_56:
[----:B------:R-:W-:Y:S05]  /*3670*/  BSYNC B1 ;  /* 0x0000000000017941 */ /* 0x000fea0003800000 */
.L_x_55:
        /* <DEDUP_REMOVED lines=10> */
.L_x_58:
[----:B------:R-:W-:Y:S05]  /*3720*/  BSYNC B1 ;  /* 0x0000000000017941 */ /* 0x000fea0003800000 */
.L_x_57:
        /* <DEDUP_REMOVED lines=10> */
.L_x_60:
[----:B------:R-:W-:Y:S05]  /*37d0*/  BSYNC B1 ;  /* 0x0000000000017941 */ /* 0x000fea0003800000 */
.L_x_59:
        /* <DEDUP_REMOVED lines=10> */
.L_x_62:
[----:B------:R-:W-:Y:S05]  /*3880*/  BSYNC B1 ;  /* 0x0000000000017941 */ /* 0x000fea0003800000 */
.L_x_61:
        /* <DEDUP_REMOVED lines=10> */
.L_x_64:
[----:B------:R-:W-:Y:S05]  /*3930*/  BSYNC B1 ;  /* 0x0000000000017941 */ /* 0x000fea0003800000 */
.L_x_63:
        /* <DEDUP_REMOVED lines=10> */
.L_x_66:
[----:B------:R-:W-:Y:S05]  /*39e0*/  BSYNC B1 ;  /* 0x0000000000017941 */ /* 0x000fea0003800000 */
.L_x_65:
        /* <DEDUP_REMOVED lines=10> */
.L_x_68:
[----:B------:R-:W-:Y:S05]  /*3a90*/  BSYNC B1 ;  /* 0x0000000000017941 */ /* 0x000fea0003800000 */
.L_x_67:
        /* <DEDUP_REMOVED lines=10> */
.L_x_70:
[----:B------:R-:W-:Y:S05]  /*3b40*/  BSYNC B1 ;  /* 0x0000000000017941 */ /* 0x000fea0003800000 */
.L_x_69:
        /* <DEDUP_REMOVED lines=10> */
.L_x_72:
[----:B------:R-:W-:Y:S05]  /*3bf0*/  BSYNC B1 ;  /* 0x0000000000017941 */ /* 0x000fea0003800000 */
.L_x_71:
        /* <DEDUP_REMOVED lines=10> */
.L_x_74:
[----:B------:R-:W-:Y:S05]  /*3ca0*/  BSYNC B1 ;  /* 0x0000000000017941 */ /* 0x000fea0003800000 */
.L_x_73:
        /* <DEDUP_REMOVED lines=10> */
.L_x_76:
[----:B------:R-:W-:Y:S05]  /*3d50*/  BSYNC B1 ;  /* 0x0000000000017941 */ /* 0x000fea0003800000 */
.L_x_75:
        /* <DEDUP_REMOVED lines=10> */
.L_x_78:
[----:B------:R-:W-:Y:S05]  /*3e00*/  BSYNC B1 ;  /* 0x0000000000017941 */ /* 0x000fea0003800000 */
.L_x_77:
        /* <DEDUP_REMOVED lines=10> */
.L_x_80:
[----:B------:R-:W-:Y:S05]  /*3eb0*/  BSYNC B1 ;  /* 0x0000000000017941 */ /* 0x000fea0003800000 */
.L_x_79:
        /* <DEDUP_REMOVED lines=10> */
.L_x_82:
[----:B------:R-:W-:Y:S05]  /*3f60*/  BSYNC B1 ;  /* 0x0000000000017941 */ /* 0x000fea0003800000 */
.L_x_81:
        /* <DEDUP_REMOVED lines=10> */
.L_x_84:
[----:B------:R-:W-:Y:S05]  /*4010*/  BSYNC B1 ;  /* 0x0000000000017941 */ /* 0x000fea0003800000 */
.L_x_83:
        /* <DEDUP_REMOVED lines=10> */
.L_x_86:
[----:B------:R-:W-:Y:S05]  /*40c0*/  BSYNC B1 ;  /* 0x0000000000017941 */ /* 0x000fea0003800000 */
.L_x_85:
        /* <DEDUP_REMOVED lines=10> */
.L_x_88:
[----:B------:R-:W-:Y:S05]  /*4170*/  BSYNC B1 ;  /* 0x0000000000017941 */ /* 0x000fea0003800000 */
.L_x_87:
        /* <DEDUP_REMOVED lines=10> */
.L_x_90:
[----:B------:R-:W-:Y:S05]  /*4220*/  BSYNC B1 ;  /* 0x0000000000017941 */ /* 0x000fea0003800000 */
.L_x_89:
        /* <DEDUP_REMOVED lines=10> */
.L_x_92:
[----:B------:R-:W-:Y:S05]  /*42d0*/  BSYNC B1 ;  /* 0x0000000000017941 */ /* 0x000fea0003800000 */
.L_x_91:
        /* <DEDUP_REMOVED lines=10> */
.L_x_94:
[----:B------:R-:W-:Y:S05]  /*4380*/  BSYNC B1 ;  /* 0x0000000000017941 */ /* 0x000fea0003800000 */
.L_x_93:
        /* <DEDUP_REMOVED lines=10> */
.L_x_96:
[----:B------:R-:W-:Y:S05]  /*4430*/  BSYNC B1 ;  /* 0x0000000000017941 */ /* 0x000fea0003800000 */
.L_x_95:
        /* <DEDUP_REMOVED lines=10> */
.L_x_98:
[----:B------:R-:W-:Y:S05]  /*44e0*/  BSYNC B1 ;  /* 0x0000000000017941 */ /* 0x000fea0003800000 */
.L_x_97:
        /* <DEDUP_REMOVED lines=10> */
.L_x_100:
[----:B------:R-:W-:Y:S05]  /*4590*/  BSYNC B1 ;  /* 0x0000000000017941 */ /* 0x000fea0003800000 */
.L_x_99:
        /* <DEDUP_REMOVED lines=10> */
.L_x_102:
[----:B------:R-:W-:Y:S05]  /*4640*/  BSYNC B1 ;  /* 0x0000000000017941 */ /* 0x000fea0003800000 */
.L_x_101:
        /* <DEDUP_REMOVED lines=10> */
.L_x_104:
[----:B------:R-:W-:Y:S05]  /*46f0*/  BSYNC B1 ;  /* 0x0000000000017941 */ /* 0x000fea0003800000 */
.L_x_103:
        /* <DEDUP_REMOVED lines=10> */
.L_x_106:
[----:B------:R-:W-:Y:S05]  /*47a0*/  BSYNC B1 ;  /* 0x0000000000017941 */ /* 0x000fea0003800000 */
.L_x_105:
        /* <DEDUP_REMOVED lines=10> */
.L_x_108:
[----:B------:R-:W-:Y:S05]  /*4850*/  BSYNC B1 ;  /* 0x0000000000017941 */ /* 0x000fea0003800000 */
.L_x_107:
        /* <DEDUP_REMOVED lines=10> */
.L_x_110:
[----:B------:R-:W-:Y:S05]  /*4900*/  BSYNC B1 ;  /* 0x0000000000017941 */ /* 0x000fea0003800000 */
.L_x_109:
        /* <DEDUP_REMOVED lines=10> */
.L_x_112:
[----:B------:R-:W-:Y:S05]  /*49b0*/  BSYNC B1 ;  /* 0x0000000000017941 */ /* 0x000fea0003800000 */
.L_x_111:
        /* <DEDUP_REMOVED lines=10> */
.L_x_114:
[----:B------:R-:W-:Y:S05]  /*4a60*/  BSYNC B1 ;  /* 0x0000000000017941 */ /* 0x000fea0003800000 */
.L_x_113:
        /* <DEDUP_REMOVED lines=10> */
.L_x_116:
[----:B------:R-:W-:Y:S05]  /*4b10*/  BSYNC B1 ;  /* 0x0000000000017941 */ /* 0x000fea0003800000 */
.L_x_115:
        /* <DEDUP_REMOVED lines=10> */
.L_x_118:
[----:B------:R-:W-:Y:S05]  /*4bc0*/  BSYNC B1 ;  /* 0x0000000000017941 */ /* 0x000fea0003800000 */
.L_x_117:
        /* <DEDUP_REMOVED lines=10> */
.L_x_120:
[----:B------:R-:W-:Y:S05]  /*4c70*/  BSYNC B1 ;  /* 0x0000000000017941 */ /* 0x000fea0003800000 */
.L_x_119:
        /* <DEDUP_REMOVED lines=10> */
.L_x_122:
[----:B------:R-:W-:Y:S05]  /*4d20*/  BSYNC B1 ;  /* 0x0000000000017941 */ /* 0x000fea0003800000 */
.L_x_121:
        /* <DEDUP_REMOVED lines=10> */
.L_x_124:
[----:B------:R-:W-:Y:S05]  /*4dd0*/  BSYNC B1 ;  /* 0x0000000000017941 */ /* 0x000fea0003800000 */
.L_x_123:
        /* <DEDUP_REMOVED lines=10> */
.L_x_126:
[----:B------:R-:W-:Y:S05]  /*4e80*/  BSYNC B1 ;  /* 0x0000000000017941 */ /* 0x000fea0003800000 */
.L_x_125:
        /* <DEDUP_REMOVED lines=10> */
.L_x_128:
[----:B------:R-:W-:Y:S05]  /*4f30*/  BSYNC B1 ;  /* 0x0000000000017941 */ /* 0x000fea0003800000 */
.L_x_127:
        /* <DEDUP_REMOVED lines=10> */
.L_x_130:
[----:B------:R-:W-:Y:S05]  /*4fe0*/  BSYNC B1 ;  /* 0x0000000000017941 */ /* 0x000fea0003800000 */
.L_x_129:
        /* <DEDUP_REMOVED lines=10> */
.L_x_132:
[----:B------:R-:W-:Y:S05]  /*5090*/  BSYNC B1 ;  /* 0x0000000000017941 */ /* 0x000fea0003800000 */
.L_x_131:
        /* <DEDUP_REMOVED lines=10> */
.L_x_134:
[----:B------:R-:W-:Y:S05]  /*5140*/  BSYNC B1 ;  /* 0x0000000000017941 */ /* 0x000fea0003800000 */
.L_x_133:
        /* <DEDUP_REMOVED lines=10> */
.L_x_136:
[----:B------:R-:W-:Y:S05]  /*51f0*/  BSYNC B1 ;  /* 0x0000000000017941 */ /* 0x000fea0003800000 */
.L_x_135:
        /* <DEDUP_REMOVED lines=10> */
.L_x_138:
[----:B------:R-:W-:Y:S05]  /*52a0*/  BSYNC B1 ;  /* 0x0000000000017941 */ /* 0x000fea0003800000 */
.L_x_137:
        /* <DEDUP_REMOVED lines=10> */
.L_x_140:
[----:B------:R-:W-:Y:S05]  /*5350*/  BSYNC B1 ;  /* 0x0000000000017941 */ /* 0x000fea0003800000 */
.L_x_139:
        /* <DEDUP_REMOVED lines=10> */
.L_x_142:
[----:B------:R-:W-:Y:S05]  /*5400*/  BSYNC B1 ;  /* 0x0000000000017941 */ /* 0x000fea0003800000 */
.L_x_141:
        /* <DEDUP_REMOVED lines=10> */
.L_x_144:
[----:B------:R-:W-:Y:S05]  /*54b0*/  BSYNC B1 ;  /* 0x0000000000017941 */ /* 0x000fea0003800000 */
.L_x_143:
        /* <DEDUP_REMOVED lines=10> */
.L_x_146:
[----:B------:R-:W-:Y:S05]  /*5560*/  BSYNC B1 ;  /* 0x0000000000017941 */ /* 0x000fea0003800000 */
.L_x_145:
        /* <DEDUP_REMOVED lines=10> */
.L_x_148:
[----:B------:R-:W-:Y:S05]  /*5610*/  BSYNC B1 ;  /* 0x0000000000017941 */ /* 0x000fea0003800000 */
.L_x_147:
        /* <DEDUP_REMOVED lines=10> */
.L_x_150:
[----:B------:R-:W-:Y:S05]  /*56c0*/  BSYNC B1 ;  /* 0x0000000000017941 */ /* 0x000fea0003800000 */
.L_x_149:
[----:B0-234-:R-:W2:Y:S01]  /*56d0*/  LDL.LU R10, [R1+0xf4] ;  /* 0x0000f400010a7983 */ /* 0x01dea20000300800 */
[----:B-----5:R-:W-:Y:S01]  /*56e0*/  HADD2.F32 R11, -RZ, R222.H0_H0 ;  /* 0x200000deff0b7230 */ /* 0x020fe20000004100 */
        /* <DEDUP_REMOVED lines=8> */
.L_x_152:
[----:B------:R-:W-:Y:S05]  /*5770*/  BSYNC B1 ;  /* 0x0000000000017941 */ /* 0x000fea0003800000 */
.L_x_151:
[----:B------:R-:W3:Y:S01]  /*5780*/  LDL.LU R10, [R1+0xf8] ;  /* 0x0000f800010a7983 */ /* 0x000ee20000300800 */
[----:B0----5:R-:W-:Y:S01]  /*5790*/  HADD2.F32 R11, -RZ, R222.H0_H0 ;  /* 0x200000deff0b7230 */ /* 0x021fe20000004100 */
[----:B------:R-:W-:Y:S01]  /*57a0*/  ISETP.GT.AND P1, PT, R0, 0x79, P1 ;  /* 0x000000790000780c */ /* 0x000fe20000f24270 */
[----:B------:R-:W-:Y:S01]  /*57b0*/  BSSY B1, `(.L_x_153) ;  /* 0x0000009000017945 */ /* 0x000fe20003800000 */
[----:B------:R-:W-:Y:S02]  /*57c0*/  IADD3 R224, P0, R17, 0x80, RZ ;  /* 0x0000008011e07810 */ /* 0x000fe40007f1e0ff */
[----:B------:R-:W-:-:S03]  /*57d0*/  FMUL R11, R11, R16 ;  /* 0x000000100b0b7220 */ /* 0x000fc60000400000 */
[----:B-1----:R-:W-:Y:S02]  /*57e0*/  IMAD.X R223, RZ, RZ, UR7, P0 ;  /* 0x00000007ffdf7e24 */ /* 0x002fe400080e06ff */
[----:B---3--:R-:W-:-:S05]  /*57f0*/  FFMA R11, R10, R2, R11 ;  /* 0x000000020a0b7223 */ /* 0x008fca000000000b */
[----:B------:R-:W-:-:S05]  /*5800*/  F2FP.F16.F32.PACK_AB R11, RZ, R11 ;  /* 0x0000000bff0b723e */ /* 0x000fca00000000ff */
[----:B------:R0:W-:Y:S01]  /*5810*/  @P2 STG.E.U16 desc[UR36][R6.64+0xf0], R11 ;  /* 0x0000f00b06002986 */ /* 0x0001e2000c101524 */
[----:B------:R-:W-:Y:S05]  /*5820*/  @!P1 BRA `(.L_x_154) ;  /* 0x0000000000049947 */ /* 0x000fea0003800000 */
[----:B------:R1:W5:Y:S02]  /*5830*/  LDG.E.LTC128B.U16 R222, desc[UR36][R8.64+0xf2] ;  /* 0x0000f22408de7981 */ /* 0x000364000c1e1520 */
.L_x_154:
[----:B------:R-:W-:Y:S05]  /*5840*/  BSYNC B1 ;  /* 0x0000000000017941 */ /* 0x000fea0003800000 */
.L_x_153:
[----:B------:R-:W3:Y:S01]  /*5850*/  LDL.LU R10, [R1+0xfc] ;  /* 0x0000fc00010a7983 */ /* 0x000ee20000300800 */
[----:B-12--5:R-:W-:Y:S01]  /*5860*/  HADD2.F32 R9, -RZ, R222.H0_H0 ;  /* 0x200000deff097230 */ /* 0x026fe20000004100 */
[----:B------:R-:W-:Y:S01]  /*5870*/  ISETP.GT.AND P0, PT, R3, 0x80, PT ;  /* 0x000000800300780c */ /* 0x000fe20003f04270 */
[----:B------:R-:W-:-:S03]  /*5880*/  IMAD R223, R223, R14, RZ ;  /* 0x0000000edfdf7224 */ /* 0x000fc600078e02ff */
[----:B0-----:R-:W-:Y:S01]  /*5890*/  FMUL R11, R9, R16 ;  /* 0x00000010090b7220 */ /* 0x001fe20000400000 */
[----:B------:R-:W-:Y:S01]  /*58a0*/  IMAD R223, R224, R15, R223 ;  /* 0x0000000fe0df7224 */ /* 0x000fe200078e02df */
[----:B------:R-:W-:Y:S01]  /*58b0*/  ISETP.GT.AND P4, PT, R0, RZ, P0 ;  /* 0x000000ff0000720c */ /* 0x000fe20000784270 */
[----:B------:R-:W-:-:S04]  /*58c0*/  IMAD.WIDE.U32 R8, R224, R14, R20 ;  /* 0x0000000ee0087225 */ /* 0x000fc800078e0014 */
[----:B------:R-:W-:Y:S02]  /*58d0*/  IMAD.IADD R9, R9, 0x1, R223 ;  /* 0x0000000109097824 */ /* 0x000fe400078e02df */
[----:B---3--:R-:W-:Y:S01]  /*58e0*/  FFMA R11, R10, R2, R11 ;  /* 0x000000020a0b7223 */ /* 0x008fe2000000000b */
[----:B------:R-:W-:-:S04]  /*58f0*/  LEA R10, P2, R8, R12, 0x1 ;  /* 0x0000000c080a7211 */ /* 0x000fc800078408ff */
[----:B------:R-:W-:Y:S02]  /*5900*/  F2FP.F16.F32.PACK_AB R225, RZ, R11 ;  /* 0x0000000bffe1723e */ /* 0x000fe400000000ff */
[----:B------:R-:W-:Y:S02]  /*5910*/  LEA.HI.X R11, R8, R13, R9, 0x1, P2 ;  /* 0x0000000d080b7211 */ /* 0x000fe400010f0c09 */
[----:B------:R-:W-:-:S05]  /*5920*/  PRMT R227, R225, 0x7610, R227 ;  /* 0x00007610e1e37816 */ /* 0x000fca00000000e3 */
[----:B------:R0:W-:Y:S04]  /*5930*/  @P1 STG.E.U16 desc[UR36][R6.64+0xf2], R227 ;  /* 0x0000f2e306001986 */ /* 0x0001e8000c101524 */
[----:B------:R1:W2:Y:S01]  /*5940*/  @P4 LDG.E.LTC128B.U16 R222, desc[UR36][R10.64] ;  /* 0x000000240ade4981 */ /* 0x0002a2000c1e1520 */
[----:B------:R-:W-:Y:S01]  /*5950*/  IMAD.U32 R226, RZ, RZ, UR8 ;  /* 0x00000008ffe27e24 */ /* 0x000fe2000f8e00ff */
[----:B------:R-:W-:Y:S01]  /*5960*/  ISETP.GT.AND P2, PT, R0, 0x1, P0 ;  /* 0x000000010000780c */ /* 0x000fe20000744270 */
[----:B------:R-:W-:Y:S01]  /*5970*/  IMAD.U32 R225, RZ, RZ, UR8 ;  /* 0x00000008ffe17e24 */ /* 0x000fe2000f8e00ff */
[----:B------:R-:W-:Y:S01]  /*5980*/  BSSY B1, `(.L_x_155) ;  /* 0x0000013000017945 */ /* 0x000fe20003800000 */
[----:B------:R-:W-:Y:S02]  /*5990*/  IMAD.U32 R8, RZ, RZ, UR9 ;  /* 0x00000009ff087e24 */ /* 0x000fe4000f8e00ff */
[----:B------:R-:W-:-:S03]  /*59a0*/  IMAD.SHL.U32 R226, R226, 0x100, RZ ;  /* 0x00000100e2e27824 */ /* 0x000fc600078e00ff */
[----:B------:R-:W-:Y:S01]  /*59b0*/  SHF.L.U64.HI R225, R225, 0x8, R8 ;  /* 0x00000008e1e17819 */ /* 0x000fe20000010208 */
[----:B-1----:R-:W-:Y:S01]  /*59c0*/  IMAD.WIDE.U32 R10, R224, R14, R18 ;  /* 0x0000000ee00a7225 */ /* 0x002fe200078e0012 */
[----:B0-----:R-:W-:-:S03]  /*59d0*/  IADD3 R6, P1, R226, R4, RZ ;  /* 0x00000004e2067210 */ /* 0x001fc60007f3e0ff */
[----:B------:R-:W-:Y:S01]  /*59e0*/  IMAD.IADD R11, R223, 0x1, R11 ;  /* 0x00000001df0b7824 */ /* 0x000fe200078e020b */
[----:B------:R-:W-:Y:S01]  /*59f0*/  IADD3.X R7, R225, R5, RZ, P1, !PT ;  /* 0x00000005e1077210 */ /* 0x000fe20000ffe4ff */
[----:B------:R-:W-:-:S04]  /*5a00*/  IMAD.WIDE.U32 R10, R22, UR43, R10 ;  /* 0x0000002b160a7c25 */ /* 0x000fc8000f8e000a */
[----:B------:R-:W-:Y:S01]  /*5a10*/  IMAD.IADD R11, R23, 0x1, R11 ;  /* 0x00000001170b7824 */ /* 0x000fe200078e020b */
[----:B------:R-:W-:Y:S01]  /*5a20*/  LEA R8, P3, R10, R12, 0x1 ;  /* 0x0000000c0a087211 */ /* 0x000fe200078608ff */
[----:B--2---:R-:W-:-:S05]  /*5a30*/  HADD2.F32 R9, -RZ, R222.H0_H0 ;  /* 0x200000deff097230 */ /* 0x004fca0000004100 */
[----:B------:R-:W-:-:S04]  /*5a40*/  FMUL R9, R9, R16 ;  /* 0x0000001009097220 */ /* 0x000fc80000400000 */
[----:B------:R-:W-:-:S05]  /*5a50*/  FFMA R9, R152, R2, R9 ;  /* 0x0000000298097223 */ /* 0x000fca0000000009 */
[----:B------:R-:W-:Y:S02]  /*5a60*/  F2FP.F16.F32.PACK_AB R152, RZ, R9 ;  /* 0x00000009ff98723e */ /* 0x000fe400000000ff */
[----:B------:R-:W-:-:S03]  /*5a70*/  LEA.HI.X R9, R10, R13, R11, 0x1, P3 ;  /* 0x0000000d0a097211 */ /* 0x000fc600018f0c0b */
[----:B------:R0:W-:Y:S01]  /*5a80*/  @P4 STG.E.U16 desc[UR36][R6.64], R152 ;  /* 0x0000009806004986 */ /* 0x0001e2000c101524 */
[----:B------:R-:W-:Y:S05]  /*5a90*/  @!P2 BRA `(.L_x_156) ;  /* 0x000000000004a947 */ /* 0x000fea0003800000 */
[----:B------:R1:W5:Y:S02]  /*5aa0*/  LDG.E.LTC128B.U16 R222, desc[UR36][R8.64+0x2] ;  /* 0x0000022408de7981 */ /* 0x000364000c1e1520 */
.L_x_156:
[----:B------:R-:W-:Y:S05]  /*5ab0*/  BSYNC B1 ;  /* 0x0000000000017941 */ /* 0x000fea0003800000 */
.L_x_155:
[----:B-----5:R-:W-:Y:S01]  /*5ac0*/  HADD2.F32 R11, -RZ, R222.H0_H0 ;  /* 0x200000deff0b7230 */ /* 0x020fe20000004100 */
[----:B------:R-:W-:Y:S01]  /*5ad0*/  ISETP.GT.AND P1, PT, R3, 0x88, PT ;  /* 0x000000880300780c */ /* 0x000fe20003f24270 */
[----:B------:R-:W-:Y:S03]  /*5ae0*/  BSSY B1, `(.L_x_157) ;  /* 0x0000010000017945 */ /* 0x000fe60003800000 */
[----:B0-----:R-:W-:Y:S01]  /*5af0*/  FMUL R152, R11, R16 ;  /* 0x000000100b987220 */ /* 0x001fe20000400000 */
[----:B------:R-:W-:Y:S01]  /*5b00*/  IMAD.WIDE.U32 R10, R224, R14, R218 ;  /* 0x0000000ee00a7225 */ /* 0x000fe200078e00da */
[----:B------:R-:W-:-:S03]  /*5b10*/  ISETP.GT.AND P3, PT, R0, RZ, P1 ;  /* 0x000000ff0000720c */ /* 0x000fc60000f64270 */
[----:B------:R-:W-:Y:S01]  /*5b20*/  FFMA R153, R153, R2, R152 ;  /* 0x0000000299997223 */ /* 0x000fe20000000098 */
[----:B------:R-:W-:Y:S01]  /*5b30*/  IMAD.IADD R223, R223, 0x1, R11 ;  /* 0x00000001dfdf7824 */ /* 0x000fe200078e020b */
[-C--:B------:R-:W-:Y:S02]  /*5b40*/  IADD3 R11, P4, R216, R10.reuse, RZ ;  /* 0x0000000ad80b7210 */ /* 0x080fe40007f9e0ff */
[----:B------:R-:W-:Y:S02]  /*5b50*/  IADD3 R152, P5, R18, R10, RZ ;  /* 0x0000000a12987210 */ /* 0x000fe40007fbe0ff */
[----:B------:R-:W-:Y:S01]  /*5b60*/  F2FP.F16.F32.PACK_AB R227, RZ, R153 ;  /* 0x00000099ffe3723e */ /* 0x000fe200000000ff */
[----:B------:R-:W-:Y:S01]  /*5b70*/  IMAD.X R224, R223, 0x1, R21, P4 ;  /* 0x00000001dfe07824 */ /* 0x000fe200020e0615 */
[----:B------:R-:W-:-:S03]  /*5b80*/  LEA R10, P4, R11, R12, 0x1 ;  /* 0x0000000c0b0a7211 */ /* 0x000fc600078808ff */
[----:B------:R0:W-:Y:S01]  /*5b90*/  @P2 STG.E.U16 desc[UR36][R6.64+0x2], R227 ;  /* 0x000002e306002986 */ /* 0x0001e2000c101524 */
[--C-:B------:R-:W-:Y:S02]  /*5ba0*/  LEA.HI.X R11, R11, R13, R224.reuse, 0x1, P4 ;  /* 0x0000000d0b0b7211 */ /* 0x100fe400020f0ce0 */
[----:B------:R-:W-:Y:S01]  /*5bb0*/  PRMT R224, R222, 0x7610, R224 ;  /* 0x00007610dee07816 */ /* 0x000fe200000000e0 */
[----:B------:R-:W-:Y:S06]  /*5bc0*/  @!P3 BRA `(.L_x_158) ;  /* 0x000000000004b947 */ /* 0x000fec0003800000 */
[----:B------:R2:W5:Y:S02]  /*5bd0*/  LDG.E.LTC128B.U16 R224, desc[UR36][R10.64] ;  /* 0x000000240ae07981 */ /* 0x000564000c1e1520 */
.L_x_158:
[----:B------:R-:W-:Y:S05]  /*5be0*/  BSYNC B1 ;  /* 0x0000000000017941 */ /* 0x000fea0003800000 */
.L_x_157:
[----:B--2--5:R-:W-:Y:S01]  /*5bf0*/  HADD2.F32 R11, -RZ, R224.H0_H0 ;  /* 0x200000e0ff0b7230 */ /* 0x024fe20000004100 */
[----:B------:R-:W-:Y:S01]  /*5c00*/  IADD3 R222, P4, R6, R221, RZ ;  /* 0x000000dd06de7210 */ /* 0x000fe20007f9e0ff */
[----:B------:R-:W-:Y:S01]  /*5c10*/  IMAD.X R153, R19, 0x1, R223, P5 ;  /* 0x0000000113997824 */ /* 0x000fe200028e06df */
[----:B------:R-:W-:Y:S01]  /*5c20*/  ISETP.GT.AND P2, PT, R0, 0x1, P1 ;  /* 0x000000010000780c */ /* 0x000fe20000f44270 */
[----:B------:R-:W-:Y:S01]  /*5c30*/  BSSY B1, `(.L_x_159) ;  /* 0x000000c000017945 */ /* 0x000fe20003800000 */
[----:B------:R-:W-:Y:S01]  /*5c40*/  FMUL R11, R11, R16 ;  /* 0x000000100b0b7220 */ /* 0x000fe20000400000 */
[----:B------:R-:W-:Y:S02]  /*5c50*/  IMAD.X R223, R7, 0x1, R220, P4 ;  /* 0x0000000107df7824 */ /* 0x000fe400020e06dc */
[----:B------:R-:W-:-:S04]  /*5c60*/  IMAD.WIDE.U32 R152, R22, UR43, R152 ;  /* 0x0000002b16987c25 */ /* 0x000fc8000f8e0098 */
[----:B------:R-:W-:Y:S01]  /*5c70*/  FFMA R11, R154, R2, R11 ;  /* 0x000000029a0b7223 */ /* 0x000fe2000000000b */
[----:B------:R-:W-:Y:S01]  /*5c80*/  IMAD.IADD R153, R23, 0x1, R153 ;  /* 0x0000000117997824 */ /* 0x000fe200078e0299 */
[----:B------:R-:W-:-:S03]  /*5c90*/  LEA R10, P5, R152, R12, 0x1 ;  /* 0x0000000c980a7211 */ /* 0x000fc600078a08ff */
[----:B------:R-:W-:Y:S02]  /*5ca0*/  F2FP.F16.F32.PACK_AB R154, RZ, R11 ;  /* 0x0000000bff9a723e */ /* 0x000fe400000000ff */
[----:B------:R-:W-:-:S03]  /*5cb0*/  LEA.HI.X R11, R152, R13, R153, 0x1, P5 ;  /* 0x0000000d980b7211 */ /* 0x000fc600028f0c99 */
[----:B------:R2:W-:Y:S01]  /*5cc0*/  @P3 STG.E.U16 desc[UR36][R222.64], R154 ;  /* 0x0000009ade003986 */ /* 0x0005e2000c101524 */
[----:B------:R-:W-:Y:S05]  /*5cd0*/  @!P2 BRA `(.L_x_160) ;  /* 0x000000000004a947 */ /* 0x000fea0003800000 */
[----:B------:R3:W5:Y:S02]  /*5ce0*/  LDG.E.LTC128B.U16 R224, desc[UR36][R10.64+0x2] ;  /* 0x000002240ae07981 */ /* 0x000764000c1e1520 */
.L_x_160:
[----:B------:R-:W-:Y:S05]  /*5cf0*/  BSYNC B1 ;  /* 0x0000000000017941 */ /* 0x000fea0003800000 */
.L_x_159:
[----:B-----5:R-:W-:Y:S01]  /*5d00*/  HADD2.F32 R153, -RZ, R224.H0_H0 ;  /* 0x200000e0ff997230 */ /* 0x020fe20000004100 */
[----:B------:R-:W-:Y:S01]  /*5d10*/  ISETP.GT.AND P4, PT, R0, 0x8, P0 ;  /* 0x000000080000780c */ /* 0x000fe20000784270 */
[----:B------:R-:W-:Y:S03]  /*5d20*/  BSSY B1, `(.L_x_161) ;  /* 0x0000009000017945 */ /* 0x000fe60003800000 */
[----:B------:R-:W-:-:S04]  /*5d30*/  FMUL R152, R153, R16 ;  /* 0x0000001099987220 */ /* 0x000fc80000400000 */
[----:B------:R-:W-:Y:S01]  /*5d40*/  FFMA R155, R155, R2, R152 ;  /* 0x000000029b9b7223 */ /* 0x000fe20000000098 */
[----:B------:R-:W-:-:S04]  /*5d50*/  IADD3 R152, P3, R221, R6, RZ ;  /* 0x00000006dd987210 */ /* 0x000fc80007f7e0ff */
[----:B------:R-:W-:Y:S01]  /*5d60*/  F2FP.F16.F32.PACK_AB R155, RZ, R155 ;  /* 0x0000009bff9b723e */ /* 0x000fe200000000ff */
[----:B------:R-:W-:-:S05]  /*5d70*/  IMAD.X R153, R220, 0x1, R7, P3 ;  /* 0x00000001dc997824 */ /* 0x000fca00018e0607 */
[----:B------:R4:W-:Y:S01]  /*5d80*/  @P2 STG.E.U16 desc[UR36][R152.64+0x2], R155 ;  /* 0x0000029b98002986 */ /* 0x0009e2000c101524 */
[----:B------:R-:W-:Y:S05]  /*5d90*/  @!P4 BRA `(.L_x_162) ;  /* 0x000000000004c947 */ /* 0x000fea0003800000 */
[----:B------:R0:W5:Y:S02]  /*5da0*/  LDG.E.LTC128B.U16 R224, desc[UR36][R8.64+0x10] ;  /* 0x0000102408e07981 */ /* 0x000164000c1e1520 */
.L_x_162:
[----:B------:R-:W-:Y:S05]  /*5db0*/  BSYNC B1 ;  /* 0x0000000000017941 */ /* 0x000fea0003800000 */
.L_x_161:
[----:B----45:R-:W-:Y:S01]  /*5dc0*/  HADD2.F32 R153, -RZ, R224.H0_H0 ;  /* 0x200000e0ff997230 */ /* 0x030fe20000004100 */
[----:B------:R-:W-:Y:S01]  /*5dd0*/  ISETP.GT.AND P2, PT, R0, 0x9, P0 ;  /* 0x000000090000780c */ /* 0x000fe20000744270 */
[----:B------:R-:W-:Y:S03]  /*5de0*/  BSSY B1, `(.L_x_163) ;  /* 0x0000007000017945 */ /* 0x000fe60003800000 */
[----:B------:R-:W-:-:S04]  /*5df0*/  FMUL R153, R153, R16 ;  /* 0x0000001099997220 */ /* 0x000fc80000400000 */
[----:B------:R-:W-:-:S05]  /*5e00*/  FFMA R153, R156, R2, R153 ;  /* 0x000000029c997223 */ /* 0x000fca0000000099 */
[----:B------:R-:W-:-:S05]  /*5e10*/  F2FP.F16.F32.PACK_AB R153, RZ, R153 ;  /* 0x00000099ff99723e */ /* 0x000fca00000000ff */
[----:B------:R4:W-:Y:S01]  /*5e20*/  @P4 STG.E.U16 desc[UR36][R6.64+0x10], R153 ;  /* 0x0000109906004986 */ /* 0x0009e2000c101524 */
[----:B------:R-:W-:Y:S05]  /*5e30*/  @!P2 BRA `(.L_x_164) ;  /* 0x000000000004a947 */ /* 0x000fea0003800000 */
[----:B------:R0:W5:Y:S02]  /*5e40*/  LDG.E.LTC128B.U16 R224, desc[UR36][R8.64+0x12] ;  /* 0x0000122408e07981 */ /* 0x000164000c1e1520 */
.L_x_164:
[----:B------:R-:W-:Y:S05]  /*5e50*/  BSYNC B1 ;  /* 0x0000000000017941 */ /* 0x000fea0003800000 */
.L_x_163:
        /* <DEDUP_REMOVED lines=9> */
.L_x_166:
[----:B------:R-:W-:Y:S05]  /*5ef0*/  BSYNC B1 ;  /* 0x0000000000017941 */ /* 0x000fea0003800000 */
.L_x_165:
[----:B-----5:R-:W-:Y:S01]  /*5f00*/  HADD2.F32 R153, -RZ, R224.H0_H0 ;  /* 0x200000e0ff997230 */ /* 0x020fe20000004100 */
[----:B------:R-:W-:Y:S01]  /*5f10*/  IADD3 R226, P2, P3, R221, R4, R226 ;  /* 0x00000004dde27210 */ /* 0x000fe20007b5e0e2 */
[----:B------:R-:W-:Y:S01]  /*5f20*/  BSSY B1, `(.L_x_167) ;  /* 0x0000009000017945 */ /* 0x000fe20003800000 */
[----:B------:R-:W-:Y:S02]  /*5f30*/  ISETP.GT.AND P5, PT, R0, 0x9, P1 ;  /* 0x000000090000780c */ /* 0x000fe40000fa4270 */
[----:B------:R-:W-:Y:S01]  /*5f40*/  FMUL R153, R153, R16 ;  /* 0x0000001099997220 */ /* 0x000fe20000400000 */
[----:B0-----:R-:W-:-:S03]  /*5f50*/  IADD3.X R227, R220, R5, R225, P2, P3 ;  /* 0x00000005dce37210 */ /* 0x001fc600017e64e1 */
[----:B------:R-:W-:-:S05]  /*5f60*/  FFMA R153, R158, R2, R153 ;  /* 0x000000029e997223 */ /* 0x000fca0000000099 */
[----:B------:R-:W-:-:S05]  /*5f70*/  F2FP.F16.F32.PACK_AB R153, RZ, R153 ;  /* 0x00000099ff99723e */ /* 0x000fca00000000ff */
[----:B------:R0:W-:Y:S01]  /*5f80*/  @P4 STG.E.U16 desc[UR36][R226.64+0x10], R153 ;  /* 0x00001099e2004986 */ /* 0x0001e2000c101524 */
[----:B------:R-:W-:Y:S05]  /*5f90*/  @!P5 BRA `(.L_x_168) ;  /* 0x000000000004d947 */ /* 0x000fea0003800000 */
[----:B------:R0:W5:Y:S02]  /*5fa0*/  LDG.E.LTC128B.U16 R224, desc[UR36][R10.64+0x12] ;  /* 0x000012240ae07981 */ /* 0x000164000c1e1520 */
.L_x_168:
[----:B------:R-:W-:Y:S05]  /*5fb0*/  BSYNC B1 ;  /* 0x0000000000017941 */ /* 0x000fea0003800000 */
.L_x_167:
[----:B0----5:R-:W-:Y:S01]  /*5fc0*/  HADD2.F32 R153, -RZ, R224.H0_H0 ;  /* 0x200000e0ff997230 */ /* 0x021fe20000004100 */
[----:B------:R-:W-:Y:S01]  /*5fd0*/  ISETP.GT.AND P2, PT, R0, 0x10, P0 ;  /* 0x000000100000780c */ /* 0x000fe20000744270 */
[----:B------:R-:W-:Y:S03]  /*5fe0*/  BSSY B1, `(.L_x_169) ;  /* 0x000000a000017945 */ /* 0x000fe60003800000 */
[----:B----4-:R-:W-:Y:S01]  /*5ff0*/  FMUL R152, R153, R16 ;  /* 0x0000001099987220 */ /* 0x010fe20000400000 */
[----:B------:R-:W-:-:S03]  /*6000*/  @P5 IMAD.MOV.U32 R153, RZ, RZ, R227 ;  /* 0x000000ffff995224 */ /* 0x000fc600078e00e3 */
[----:B------:R-:W-:-:S05]  /*6010*/  FFMA R152, R159, R2, R152 ;  /* 0x000000029f987223 */ /* 0x000fca0000000098 */
[----:B------:R-:W-:-:S04]  /*6020*/  F2FP.F16.F32.PACK_AB R152, RZ, R152 ;  /* 0x00000098ff98723e */ /* 0x000fc800000000ff */
[----:B--2---:R-:W-:Y:S01]  /*6030*/  PRMT R154, R152, 0x7610, R154 ;  /* 0x00007610989a7816 */ /* 0x004fe2000000009a */
[----:B------:R-:W-:-:S05]  /*6040*/  @P5 IMAD.MOV.U32 R152, RZ, RZ, R226 ;  /* 0x000000ffff985224 */ /* 0x000fca00078e00e2 */
[----:B------:R0:W-:Y:S01]  /*6050*/  @P5 STG.E.U16 desc[UR36][R152.64+0x12], R154 ;  /* 0x0000129a98005986 */ /* 0x0001e2000c101524 */
[----:B------:R-:W-:Y:S05]  /*6060*/  @!P2 BRA `(.L_x_170) ;  /* 0x000000000004a947 */ /* 0x000fea0003800000 */
[----:B------:R2:W5:Y:S02]  /*6070*/  LDG.E.LTC128B.U16 R224, desc[UR36][R8.64+0x20] ;  /* 0x0000202408e07981 */ /* 0x000564000c1e1520 */
.L_x_170:
[----:B------:R-:W-:Y:S05]  /*6080*/  BSYNC B1 ;  /* 0x0000000000017941 */ /* 0x000fea0003800000 */
.L_x_169:
[----:B0----5:R-:W-:Y:S01]  /*6090*/  HADD2.F32 R153, -RZ, R224.H0_H0 ;  /* 0x200000e0ff997230 */ /* 0x021fe20000004100 */
        /* <DEDUP_REMOVED lines=8> */
.L_x_172:
[----:B------:R-:W-:Y:S05]  /*6120*/  BSYNC B1 ;  /* 0x0000000000017941 */ /* 0x000fea0003800000 */
.L_x_171:
        /* <DEDUP_REMOVED lines=9> */
.L_x_174:
[----:B------:R-:W-:Y:S05]  /*61c0*/  BSYNC B1 ;  /* 0x0000000000017941 */ /* 0x000fea0003800000 */
.L_x_173:
[----:B-----5:R-:W-:Y:S01]  /*61d0*/  HADD2.F32 R153, -RZ, R224.H0_H0 ;  /* 0x200000e0ff997230 */ /* 0x020fe20000004100 */
[----:B------:R-:W-:Y:S01]  /*61e0*/  ISETP.GT.AND P3, PT, R0, 0x11, P1 ;  /* 0x000000110000780c */ /* 0x000fe20000f64270 */
[----:B0-----:R-:W-:Y:S01]  /*61f0*/  @P2 IMAD.MOV.U32 R152, RZ, RZ, R226 ;  /* 0x000000ffff982224 */ /* 0x001fe200078e00e2 */
[----:B------:R-:W-:Y:S02]  /*6200*/  BSSY B1, `(.L_x_175) ;  /* 0x0000009000017945 */ /* 0x000fe40003800000 */
[----:B------:R-:W-:-:S04]  /*6210*/  FMUL R153, R153, R16 ;  /* 0x0000001099997220 */ /* 0x000fc80000400000 */
[----:B------:R-:W-:-:S05]  /*6220*/  FFMA R153, R162, R2, R153 ;  /* 0x00000002a2997223 */ /* 0x000fca0000000099 */
[----:B------:R-:W-:-:S04]  /*6230*/  F2FP.F16.F32.PACK_AB R153, RZ, R153 ;  /* 0x00000099ff99723e */ /* 0x000fc800000000ff */
[----:B------:R-:W-:Y:S01]  /*6240*/  PRMT R154, R153, 0x7610, R154 ;  /* 0x00007610999a7816 */ /* 0x000fe2000000009a */
[----:B------:R-:W-:-:S05]  /*6250*/  @P2 IMAD.MOV.U32 R153, RZ, RZ, R227 ;  /* 0x000000ffff992224 */ /* 0x000fca00078e00e3 */
[----:B------:R0:W-:Y:S01]  /*6260*/  @P2 STG.E.U16 desc[UR36][R152.64+0x20], R154 ;  /* 0x0000209a98002986 */ /* 0x0001e2000c101524 */
[----:B------:R-:W-:Y:S05]  /*6270*/  @!P3 BRA `(.L_x_176) ;  /* 0x000000000004b947 */ /* 0x000fea0003800000 */
[----:B------:R0:W5:Y:S02]  /*6280*/  LDG.E.LTC128B.U16 R224, desc[UR36][R10.64+0x22] ;  /* 0x000022240ae07981 */ /* 0x000164000c1e1520 */
.L_x_176:
[----:B------:R-:W-:Y:S05]  /*6290*/  BSYNC B1 ;  /* 0x0000000000017941 */ /* 0x000fea0003800000 */
.L_x_175:
[----:B0----5:R-:W-:Y:S01]  /*62a0*/  HADD2.F32 R153, -RZ, R224.H0_H0 ;  /* 0x200000e0ff997230 */ /* 0x021fe20000004100 */
[----:B------:R-:W-:Y:S01]  /*62b0*/  ISETP.GT.AND P2, PT, R0, 0x18, P0 ;  /* 0x000000180000780c */ /* 0x000fe20000744270 */
[----:B------:R-:W-:Y:S03]  /*62c0*/  BSSY B1, `(.L_x_177) ;  /* 0x000000a000017945 */ /* 0x000fe60003800000 */
[----:B------:R-:W-:Y:S01]  /*62d0*/  FMUL R152, R153, R16 ;  /* 0x0000001099987220 */ /* 0x000fe20000400000 */
[----:B------:R-:W-:-:S03]  /*62e0*/  @P3 IMAD.MOV.U32 R153, RZ, RZ, R227 ;  /* 0x000000ffff993224 */ /* 0x000fc600078e00e3 */
[----:B------:R-:W-:-:S05]  /*62f0*/  FFMA R152, R163, R2, R152 ;  /* 0x00000002a3987223 */ /* 0x000fca0000000098 */
[----:B------:R-:W-:-:S04]  /*6300*/  F2FP.F16.F32.PACK_AB R152, RZ, R152 ;  /* 0x00000098ff98723e */ /* 0x000fc800000000ff */
[----:B------:R-:W-:Y:S01]  /*6310*/  PRMT R154, R152, 0x7610, R154 ;  /* 0x00007610989a7816 */ /* 0x000fe2000000009a */
[----:B------:R-:W-:-:S05]  /*6320*/  @P3 IMAD.MOV.U32 R152, RZ, RZ, R226 ;  /* 0x000000ffff983224 */ /* 0x000fca00078e00e2 */
[----:B------:R0:W-:Y:S01]  /*6330*/  @P3 STG.E.U16 desc[UR36][R152.64+0x22], R154 ;  /* 0x0000229a98003986 */ /* 0x0001e2000c101524 */
[----:B------:R-:W-:Y:S05]  /*6340*/  @!P2 BRA `(.L_x_178) ;  /* 0x000000000004a947 */ /* 0x000fea0003800000 */
[----:B------:R0:W5:Y:S02]  /*6350*/  LDG.E.LTC128B.U16 R224, desc[UR36][R8.64+0x30] ;  /* 0x0000302408e07981 */ /* 0x000164000c1e1520 */
.L_x_178:
[----:B------:R-:W-:Y:S05]  /*6360*/  BSYNC B1 ;  /* 0x0000000000017941 */ /* 0x000fea0003800000 */
.L_x_177:
        /* <DEDUP_REMOVED lines=9> */
.L_x_180:
[----:B------:R-:W-:Y:S05]  /*6400*/  BSYNC B1 ;  /* 0x0000000000017941 */ /* 0x000fea0003800000 */
.L_x_179:
        /* <DEDUP_REMOVED lines=9> */
.L_x_182:
[----:B------:R-:W-:Y:S05]  /*64a0*/  BSYNC B1 ;  /* 0x0000000000017941 */ /* 0x000fea0003800000 */
.L_x_181:
[----:B-----5:R-:W-:Y:S01]  /*64b0*/  HADD2.F32 R153, -RZ, R224.H0_H0 ;  /* 0x200000e0ff997230 */ /* 0x020fe20000004100 */
[----:B0-----:R-:W-:Y:S01]  /*64c0*/  @P2 MOV R152, R226 ;  /* 0x000000e200982202 */ /* 0x001fe20000000f00 */
[----:B------:R-:W-:Y:S01]  /*64d0*/  BSSY B1, `(.L_x_183) ;  /* 0x000000a000017945 */ /* 0x000fe20003800000 */
[----:B------:R-:W-:Y:S02]  /*64e0*/  ISETP.GT.AND P3, PT, R0, 0x19, P1 ;  /* 0x000000190000780c */ /* 0x000fe40000f64270 */
        /* <DEDUP_REMOVED lines=8> */
.L_x_184:
[----:B------:R-:W-:Y:S05]  /*6570*/  BSYNC B1 ;  /* 0x0000000000017941 */ /* 0x000fea0003800000 */
.L_x_183:
        /* <DEDUP_REMOVED lines=12> */
.L_x_186:
[----:B------:R-:W-:Y:S05]  /*6640*/  BSYNC B1 ;  /* 0x0000000000017941 */ /* 0x000fea0003800000 */
.L_x_185:
        /* <DEDUP_REMOVED lines=9> */
.L_x_188:
[----:B------:R-:W-:Y:S05]  /*66e0*/  BSYNC B1 ;  /* 0x0000000000017941 */ /* 0x000fea0003800000 */
.L_x_187:
        /* <DEDUP_REMOVED lines=9> */
.L_x_190:
[----:B------:R-:W-:Y:S05]  /*6780*/  BSYNC B1 ;  /* 0x0000000000017941 */ /* 0x000fea0003800000 */
.L_x_189:
        /* <DEDUP_REMOVED lines=12> */
.L_x_192:
[----:B------:R-:W-:Y:S05]  /*6850*/  BSYNC B1 ;  /* 0x0000000000017941 */ /* 0x000fea0003800000 */
.L_x_191:
        /* <DEDUP_REMOVED lines=12> */
.L_x_194:
[----:B------:R-:W-:Y:S05]  /*6920*/  BSYNC B1 ;  /* 0x0000000000017941 */ /* 0x000fea0003800000 */
.L_x_193:
        /* <DEDUP_REMOVED lines=9> */
.L_x_196:
[----:B------:R-:W-:Y:S05]  /*69c0*/  BSYNC B1 ;  /* 0x0000000000017941 */ /* 0x000fea0003800000 */
.L_x_195:
        /* <DEDUP_REMOVED lines=9> */
.L_x_198:
[----:B------:R-:W-:Y:S05]  /*6a60*/  BSYNC B1 ;  /* 0x0000000000017941 */ /* 0x000fea0003800000 */
.L_x_197:
        /* <DEDUP_REMOVED lines=12> */
.L_x_200:
[----:B------:R-:W-:Y:S05]  /*6b30*/  BSYNC B1 ;  /* 0x0000000000017941 */ /* 0x000fea0003800000 */
.L_x_199:
        /* <DEDUP_REMOVED lines=12> */
.L_x_202:
[----:B------:R-:W-:Y:S05]  /*6c00*/  BSYNC B1 ;  /* 0x0000000000017941 */ /* 0x000fea0003800000 */
.L_x_201:
        /* <DEDUP_REMOVED lines=9> */
.L_x_204:
[----:B------:R-:W-:Y:S05]  /*6ca0*/  BSYNC B1 ;  /* 0x0000000000017941 */ /* 0x000fea0003800000 */
.L_x_203:
        /* <DEDUP_REMOVED lines=9> */
.L_x_206:
[----:B------:R-:W-:Y:S05]  /*6d40*/  BSYNC B1 ;  /* 0x0000000000017941 */ /* 0x000fea0003800000 */
.L_x_205:
[----:B-----5:R-:W-:Y:S01]  /*6d50*/  HADD2.F32 R153, -RZ, R224.H0_H0 ;  /* 0x200000e0ff997230 */ /* 0x020fe20000004100 */
[----:B------:R-:W-:Y:S01]  /*6d60*/  ISETP.GT.AND P3, PT, R0, 0x31, P1 ;  /* 0x000000310000780c */ /* 0x000fe20000f64270 */
[----:B0-----:R-:W-:Y:S01]  /*6d70*/  @P2 IMAD.MOV.U32 R152, RZ, RZ, R226 ;  /* 0x000000ffff982224 */ /* 0x001fe200078e00e2 */
[----:B------:R-:W-:Y:S02]  /*6d80*/  BSSY B1, `(.L_x_207) ;  /* 0x0000009000017945 */ /* 0x000fe40003800000 */
[----:B------:R-:W-:-:S04]  /*6d90*/  FMUL R153, R153, R16 ;  /* 0x0000001099997220 */ /* 0x000fc80000400000 */
[----:B------:R-:W-:-:S05]  /*6da0*/  FFMA R153, R178, R2, R153 ;  /* 0x00000002b2997223 */ /* 0x000fca0000000099 */
[----:B------:R-:W-:-:S04]  /*6db0*/  F2FP.F16.F32.PACK_AB R153, RZ, R153 ;  /* 0x00000099ff99723e */ /* 0x000fc800000000ff */
[----:B------:R-:W-:Y:S02]  /*6dc0*/  PRMT R154, R153, 0x7610, R154 ;  /* 0x00007610999a7816 */ /* 0x000fe4000000009a */
[----:B------:R-:W-:-:S05]  /*6dd0*/  @P2 MOV R153, R227 ;  /* 0x000000e300992202 */ /* 0x000fca0000000f00 */
[----:B------:R0:W-:Y:S01]  /*6de0*/  @P2 STG.E.U16 desc[UR36][R152.64+0x60], R154 ;  /* 0x0000609a98002986 */ /* 0x0001e2000c101524 */
[----:B------:R-:W-:Y:S05]  /*6df0*/  @!P3 BRA `(.L_x_208) ;  /* 0x000000000004b947 */ /* 0x000fea0003800000 */
[----:B------:R0:W5:Y:S02]  /*6e00*/  LDG.E.LTC128B.U16 R224, desc[UR36][R10.64+0x62] ;  /* 0x000062240ae07981 */ /* 0x000164000c1e1520 */
.L_x_208:
[----:B------:R-:W-:Y:S05]  /*6e10*/  BSYNC B1 ;  /* 0x0000000000017941 */ /* 0x000fea0003800000 */
.L_x_207:
        /* <DEDUP_REMOVED lines=12> */
.L_x_210:
[----:B------:R-:W-:Y:S05]  /*6ee0*/  BSYNC B1 ;  /* 0x0000000000017941 */ /* 0x000fea0003800000 */
.L_x_209:
        /* <DEDUP_REMOVED lines=9> */
.L_x_212:
[----:B------:R-:W-:Y:S05]  /*6f80*/  BSYNC B1 ;  /* 0x0000000000017941 */ /* 0x000fea0003800000 */
.L_x_211:
        /* <DEDUP_REMOVED lines=9> */
.L_x_214:
[----:B------:R-:W-:Y:S05]  /*7020*/  BSYNC B1 ;  /* 0x0000000000017941 */ /* 0x000fea0003800000 */
.L_x_213:
        /* <DEDUP_REMOVED lines=12> */
.L_x_216:
[----:B------:R-:W-:Y:S05]  /*70f0*/  BSYNC B1 ;  /* 0x0000000000017941 */ /* 0x000fea0003800000 */
.L_x_215:
        /* <DEDUP_REMOVED lines=12> */
.L_x_218:
[----:B------:R-:W-:Y:S05]  /*71c0*/  BSYNC B1 ;  /* 0x0000000000017941 */ /* 0x000fea0003800000 */
.L_x_217:
        /* <DEDUP_REMOVED lines=9> */
.L_x_220:
[----:B------:R-:W-:Y:S05]  /*7260*/  BSYNC B1 ;  /* 0x0000000000017941 */ /* 0x000fea0003800000 */
.L_x_219:
        /* <DEDUP_REMOVED lines=9> */
.L_x_222:
[----:B------:R-:W-:Y:S05]  /*7300*/  BSYNC B1 ;  /* 0x0000000000017941 */ /* 0x000fea0003800000 */
.L_x_221:
        /* <DEDUP_REMOVED lines=12> */
.L_x_224:
[----:B------:R-:W-:Y:S05]  /*73d0*/  BSYNC B1 ;  /* 0x0000000000017941 */ /* 0x000fea0003800000 */
.L_x_223:
        /* <DEDUP_REMOVED lines=12> */
.L_x_226:
[----:B------:R-:W-:Y:S05]  /*74a0*/  BSYNC B1 ;  /* 0x0000000000017941 */ /* 0x000fea0003800000 */
.L_x_225:
        /* <DEDUP_REMOVED lines=9> */
.L_x_228:
[----:B------:R-:W-:Y:S05]  /*7540*/  BSYNC B1 ;  /* 0x0000000000017941 */ /* 0x000fea0003800000 */
.L_x_227:
        /* <DEDUP_REMOVED lines=9> */
.L_x_230:
[----:B------:R-:W-:Y:S05]  /*75e0*/  BSYNC B1 ;  /* 0x0000000000017941 */ /* 0x000fea0003800000 */
.L_x_229:
        /* <DEDUP_REMOVED lines=12> */
.L_x_232:
[----:B------:R-:W-:Y:S05]  /*76b0*/  BSYNC B1 ;  /* 0x0000000000017941 */ /* 0x000fea0003800000 */
.L_x_231:
[----:B0----5:R-:W-:Y:S01]  /*76c0*/  HADD2.F32 R153, -RZ, R224.H0_H0 ;  /* 0x200000e0ff997230 */ /* 0x021fe20000004100 */
[----:B------:R-:W-:Y:S01]  /*76d0*/  ISETP.GT.AND P2, PT, R0, 0x50, P0 ;  /* 0x000000500000780c */ /* 0x000fe20000744270 */
[----:B------:R-:W-:Y:S03]  /*76e0*/  BSSY B1, `(.L_x_233) ;  /* 0x000000a000017945 */ /* 0x000fe60003800000 */
[----:B------:R-:W-:Y:S01]  /*76f0*/  FMUL R152, R153, R16 ;  /* 0x0000001099987220 */ /* 0x000fe20000400000 */
[----:B------:R-:W-:-:S03]  /*7700*/  @P3 IMAD.MOV.U32 R153, RZ, RZ, R227 ;  /* 0x000000ffff993224 */ /* 0x000fc600078e00e3 */
[----:B------:R-:W-:-:S05]  /*7710*/  FFMA R152, R191, R2, R152 ;  /* 0x00000002bf987223 */ /* 0x000fca0000000098 */
[----:B------:R-:W-:-:S04]  /*7720*/  F2FP.F16.F32.PACK_AB R152, RZ, R152 ;  /* 0x00000098ff98723e */ /* 0x000fc800000000ff */
[----:B------:R-:W-:Y:S02]  /*7730*/  PRMT R154, R152, 0x7610, R154 ;  /* 0x00007610989a7816 */ /* 0x000fe4000000009a */
[----:B------:R-:W-:-:S05]  /*7740*/  @P3 MOV R152, R226 ;  /* 0x000000e200983202 */ /* 0x000fca0000000f00 */
[----:B------:R0:W-:Y:S01]  /*7750*/  @P3 STG.E.U16 desc[UR36][R152.64+0x92], R154 ;  /* 0x0000929a98003986 */ /* 0x0001e2000c101524 */
[----:B------:R-:W-:Y:S05]  /*7760*/  @!P2 BRA `(.L_x_234) ;  /* 0x000000000004a947 */ /* 0x000fea0003800000 */
[----:B------:R0:W5:Y:S02]  /*7770*/  LDG.E.LTC128B.U16 R224, desc[UR36][R8.64+0xa0] ;  /* 0x0000a02408e07981 */ /* 0x000164000c1e1520 */
.L_x_234:
[----:B------:R-:W-:Y:S05]  /*7780*/  BSYNC B1 ;  /* 0x0000000000017941 */ /* 0x000fea0003800000 */
.L_x_233:
        /* <DEDUP_REMOVED lines=9> */
.L_x_236:
[----:B------:R-:W-:Y:S05]  /*7820*/  BSYNC B1 ;  /* 0x0000000000017941 */ /* 0x000fea0003800000 */
.L_x_235:
        /* <DEDUP_REMOVED lines=9> */
.L_x_238:
[----:B------:R-:W-:Y:S05]  /*78c0*/  BSYNC B1 ;  /* 0x0000000000017941 */ /* 0x000fea0003800000 */
.L_x_237:
        /* <DEDUP_REMOVED lines=12> */
.L_x_240:
[----:B------:R-:W-:Y:S05]  /*7990*/  BSYNC B1 ;  /* 0x0000000000017941 */ /* 0x000fea0003800000 */
.L_x_239:
        /* <DEDUP_REMOVED lines=12> */
.L_x_242:
[----:B------:R-:W-:Y:S05]  /*7a60*/  BSYNC B1 ;  /* 0x0000000000017941 */ /* 0x000fea0003800000 */
.L_x_241:
        /* <DEDUP_REMOVED lines=9> */
.L_x_244:
[----:B------:R-:W-:Y:S05]  /*7b00*/  BSYNC B1 ;  /* 0x0000000000017941 */ /* 0x000fea0003800000 */
.L_x_243:
        /* <DEDUP_REMOVED lines=9> */
.L_x_246:
[----:B------:R-:W-:Y:S05]  /*7ba0*/  BSYNC B1 ;  /* 0x0000000000017941 */ /* 0x000fea0003800000 */
.L_x_245:
        /* <DEDUP_REMOVED lines=12> */
.L_x_248:
[----:B------:R-:W-:Y:S05]  /*7c70*/  BSYNC B1 ;  /* 0x0000000000017941 */ /* 0x000fea0003800000 */
.L_x_247:
        /* <DEDUP_REMOVED lines=12> */
.L_x_250:
[----:B------:R-:W-:Y:S05]  /*7d40*/  BSYNC B1 ;  /* 0x0000000000017941 */ /* 0x000fea0003800000 */
.L_x_249:
        /* <DEDUP_REMOVED lines=9> */
.L_x_252:
[----:B------:R-:W-:Y:S05]  /*7de0*/  BSYNC B1 ;  /* 0x0000000000017941 */ /* 0x000fea0003800000 */
.L_x_251:
        /* <DEDUP_REMOVED lines=9> */
.L_x_254:
[----:B------:R-:W-:Y:S05]  /*7e80*/  BSYNC B1 ;  /* 0x0000000000017941 */ /* 0x000fea0003800000 */
.L_x_253:
        /* <DEDUP_REMOVED lines=12> */
.L_x_256:
[----:B------:R-:W-:Y:S05]  /*7f50*/  BSYNC B1 ;  /* 0x0000000000017941 */ /* 0x000fea0003800000 */
.L_x_255:
[----:B0----5:R-:W-:Y:S01]  /*7f60*/  HADD2.F32 R153, -RZ, R224.H0_H0 ;  /* 0x200000e0ff997230 */ /* 0x021fe20000004100 */
[----:B------:R-:W-:Y:S01]  /*7f70*/  ISETP.GT.AND P2, PT, R0, 0x68, P0 ;  /* 0x000000680000780c */ /* 0x000fe20000744270 */
[----:B------:R-:W-:Y:S03]  /*7f80*/  BSSY B1, `(.L_x_257) ;  /* 0x000000a000017945 */ /* 0x000fe60003800000 */
[----:B------:R-:W-:Y:S01]  /*7f90*/  FMUL R152, R153, R16 ;  /* 0x0000001099987220 */ /* 0x000fe20000400000 */
[----:B------:R-:W-:-:S03]  /*7fa0*/  @P3 MOV R153, R227 ;  /* 0x000000e300993202 */ /* 0x000fc60000000f00 */
[----:B------:R-:W-:-:S05]  /*7fb0*/  FFMA R152, R203, R2, R152 ;  /* 0x00000002cb987223 */ /* 0x000fca0000000098 */
[----:B------:R-:W-:-:S04]  /*7fc0*/  F2FP.F16.F32.PACK_AB R152, RZ, R152 ;  /* 0x00000098ff98723e */ /* 0x000fc800000000ff */
[----:B------:R-:W-:Y:S01]  /*7fd0*/  PRMT R154, R152, 0x7610, R154 ;  /* 0x00007610989a7816 */ /* 0x000fe2000000009a */
[----:B------:R-:W-:-:S05]  /*7fe0*/  @P3 IMAD.MOV.U32 R152, RZ, RZ, R226 ;  /* 0x000000ffff983224 */ /* 0x000fca00078e00e2 */
[----:B------:R0:W-:Y:S01]  /*7ff0*/  @P3 STG.E.U16 desc[UR36][R152.64+0xc2], R154 ;  /* 0x0000c29a98003986 */ /* 0x0001e2000c101524 */
[----:B------:R-:W-:Y:S05]  /*8000*/  @!P2 BRA `(.L_x_258) ;  /* 0x000000000004a947 */ /* 0x000fea0003800000 */
[----:B------:R0:W5:Y:S02]  /*8010*/  LDG.E.LTC128B.U16 R224, desc[UR36][R8.64+0xd0] ;  /* 0x0000d02408e07981 */ /* 0x000164000c1e1520 */
.L_x_258:
[----:B------:R-:W-:Y:S05]  /*8020*/  BSYNC B1 ;  /* 0x0000000000017941 */ /* 0x000fea0003800000 */
.L_x_257:
        /* <DEDUP_REMOVED lines=9> */
.L_x_260:
[----:B------:R-:W-:Y:S05]  /*80c0*/  BSYNC B1 ;  /* 0x0000000000017941 */ /* 0x000fea0003800000 */
.L_x_259:
        /* <DEDUP_REMOVED lines=9> */
.L_x_262:
[----:B------:R-:W-:Y:S05]  /*8160*/  BSYNC B1 ;  /* 0x0000000000017941 */ /* 0x000fea0003800000 */
.L_x_261:
        /* <DEDUP_REMOVED lines=12> */
.L_x_264:
[----:B------:R-:W-:Y:S05]  /*8230*/  BSYNC B1 ;  /* 0x0000000000017941 */ /* 0x000fea0003800000 */
.L_x_263:
        /* <DEDUP_REMOVED lines=12> */
.L_x_266:
[----:B------:R-:W-:Y:S05]  /*8300*/  BSYNC B1 ;  /* 0x0000000000017941 */ /* 0x000fea0003800000 */
.L_x_265:
        /* <DEDUP_REMOVED lines=9> */
.L_x_268:
[----:B------:R-:W-:Y:S05]  /*83a0*/  BSYNC B1 ;  /* 0x0000000000017941 */ /* 0x000fea0003800000 */
.L_x_267:
        /* <DEDUP_REMOVED lines=9> */
.L_x_270:
[----:B------:R-:W-:Y:S05]  /*8440*/  BSYNC B1 ;  /* 0x0000000000017941 */ /* 0x000fea0003800000 */
.L_x_269:
        /* <DEDUP_REMOVED lines=12> */
.L_x_272:
[----:B------:R-:W-:Y:S05]  /*8510*/  BSYNC B1 ;  /* 0x0000000000017941 */ /* 0x000fea0003800000 */
.L_x_271:
        /* <DEDUP_REMOVED lines=12> */
.L_x_274:
[----:B------:R-:W-:Y:S05]  /*85e0*/  BSYNC B1 ;  /* 0x0000000000017941 */ /* 0x000fea0003800000 */
.L_x_273:
        /* <DEDUP_REMOVED lines=9> */
.L_x_276:
[----:B------:R-:W-:Y:S05]  /*8680*/  BSYNC B1 ;  /* 0x0000000000017941 */ /* 0x000fea0003800000 */
.L_x_275:
[----:B012-45:R-:W-:Y:S01]  /*8690*/  HADD2.F32 R9, -RZ, R224.H0_H0 ;  /* 0x200000e0ff097230 */ /* 0x037fe20000004100 */
        /* <DEDUP_REMOVED lines=8> */
.L_x_278:
[----:B------:R-:W-:Y:S05]  /*8720*/  BSYNC B1 ;  /* 0x0000000000017941 */ /* 0x000fea0003800000 */
.L_x_277:
[----:B0----5:R-:W-:Y:S01]  /*8730*/  HADD2.F32 R7, -RZ, R224.H0_H0 ;  /* 0x200000e0ff077230 */ /* 0x021fe20000004100 */
[----:B------:R-:W-:Y:S01]  /*8740*/  ISETP.GT.AND P1, PT, R0, 0x79, P1 ;  /* 0x000000790000780c */ /* 0x000fe20000f24270 */
[----:B------:R-:W-:Y:S01]  /*8750*/  @P2 IMAD.MOV.U32 R6, RZ, RZ, R226 ;  /* 0x000000ffff062224 */ /* 0x000fe200078e00e2 */
[----:B------:R-:W-:Y:S01]  /*8760*/  IADD3 R161, P0, R17, 0x100, RZ ;  /* 0x0000010011a17810 */ /* 0x000fe20007f1e0ff */
[----:B------:R-:W-:Y:S01]  /*8770*/  BSSY B1, `(.L_x_279) ;  /* 0x000000a000017945 */ /* 0x000fe20003800000 */
[----:B------:R-:W-:-:S03]  /*8780*/  FMUL R7, R7, R16 ;  /* 0x0000001007077220 */ /* 0x000fc60000400000 */
[----:B------:R-:W-:Y:S02]  /*8790*/  IMAD.X R9, RZ, RZ, UR7, P0 ;  /* 0x00000007ff097e24 */ /* 0x000fe400080e06ff */
[----:B------:R-:W-:-:S05]  /*87a0*/  FFMA R7, R214, R2, R7 ;  /* 0x00000002d6077223 */ /* 0x000fca0000000007 */
[----:B------:R-:W-:-:S04]  /*87b0*/  F2FP.F16.F32.PACK_AB R7, RZ, R7 ;  /* 0x00000007ff07723e */ /* 0x000fc800000000ff */
[----:B------:R-:W-:Y:S01]  /*87c0*/  PRMT R8, R7, 0x7610, R8 ;  /* 0x0000761007087816 */ /* 0x000fe20000000008 */
[----:B------:R-:W-:-:S05]  /*87d0*/  @P2 IMAD.MOV.U32 R7, RZ, RZ, R227 ;  /* 0x000000ffff072224 */ /* 0x000fca00078e00e3 */
[----:B------:R0:W-:Y:S01]  /*87e0*/  @P2 STG.E.U16 desc[UR36][R6.64+0xf0], R8 ;  /* 0x0000f00806002986 */ /* 0x0001e2000c101524 */
[----:B------:R-:W-:Y:S05]  /*87f0*/  @!P1 BRA `(.L_x_280) ;  /* 0x0000000000049947 */ /* 0x000fea0003800000 */
[----:B------:R2:W5:Y:S02]  /*8800*/  LDG.E.LTC128B.U16 R224, desc[UR36][R10.64+0xf2] ;  /* 0x0000f2240ae07981 */ /* 0x000564000c1e1520 */
.L_x_280:
[----:B------:R-:W-:Y:S05]  /*8810*/  BSYNC B1 ;  /* 0x0000000000017941 */ /* 0x000fea0003800000 */
.L_x_279:
[----:B0----5:R-:W-:Y:S01]  /*8820*/  HADD2.F32 R7, -RZ, R224.H0_H0 ;  /* 0x200000e0ff077230 */ /* 0x021fe20000004100 */
[----:B------:R-:W-:Y:S01]  /*8830*/  ISETP.GT.AND P0, PT, R3, 0x100, PT ;  /* 0x000001000300780c */ /* 0x000fe20003f04270 */
[----:B------:R-:W-:-:S03]  /*8840*/  IMAD R6, R9, R14, RZ ;  /* 0x0000000e09067224 */ /* 0x000fc600078e02ff */
[----:B------:R-:W-:Y:S01]  /*8850*/  FMUL R8, R7, R16 ;  /* 0x0000001007087220 */ /* 0x000fe20000400000 */
[C---:B------:R-:W-:Y:S01]  /*8860*/  IMAD R159, R161.reuse, R15, R6 ;  /* 0x0000000fa19f7224 */ /* 0x040fe200078e0206 */
[----:B------:R-:W-:Y:S01]  /*8870*/  ISETP.GT.AND P4, PT, R0, RZ, P0 ;  /* 0x000000ff0000720c */ /* 0x000fe20000784270 */
[----:B------:R-:W-:-:S04]  /*8880*/  IMAD.WIDE.U32 R6, R161, R14, R20 ;  /* 0x0000000ea1067225 */ /* 0x000fc800078e0014 */
[----:B------:R-:W-:Y:S01]  /*8890*/  FFMA R215, R215, R2, R8 ;  /* 0x00000002d7d77223 */ /* 0x000fe20000000008 */
[----:B------:R-:W-:Y:S01]  /*88a0*/  IMAD.IADD R7, R7, 0x1, R159 ;  /* 0x0000000107077824 */ /* 0x000fe200078e029f */
[----:B------:R-:W-:-:S03]  /*88b0*/  LEA R8, P2, R6, R12, 0x1 ;  /* 0x0000000c06087211 */ /* 0x000fc600078408ff */
[----:B------:R-:W-:Y:S02]  /*88c0*/  F2FP.F16.F32.PACK_AB R215, RZ, R215 ;  /* 0x000000d7ffd7723e */ /* 0x000fe400000000ff */
[----:B------:R-:W-:-:S03]  /*88d0*/  LEA.HI.X R9, R6, R13, R7, 0x1, P2 ;  /* 0x0000000d06097211 */ /* 0x000fc600010f0c07 */
[----:B------:R0:W-:Y:S04]  /*88e0*/  @P1 STG.E.U16 desc[UR36][R226.64+0xf2], R215 ;  /* 0x0000f2d7e2001986 */ /* 0x0001e8000c101524 */
[----:B------:R4:W1:Y:S01]  /*88f0*/  @P4 LDG.E.LTC128B.U16 R224, desc[UR36][R8.64] ;  /* 0x0000002408e04981 */ /* 0x000862000c1e1520 */
[----:B------:R-:W-:Y:S01]  /*8900*/  IMAD.U32 R155, RZ, RZ, UR8 ;  /* 0x00000008ff9b7e24 */ /* 0x000fe2000f8e00ff */
[----:B------:R-:W-:Y:S01]  /*8910*/  ISETP.GT.AND P2, PT, R0, 0x1, P0 ;  /* 0x000000010000780c */ /* 0x000fe20000744270 */
[----:B------:R-:W-:Y:S01]  /*8920*/  IMAD.U32 R157, RZ, RZ, UR8 ;  /* 0x00000008ff9d7e24 */ /* 0x000fe2000f8e00ff */
[----:B------:R-:W-:Y:S01]  /*8930*/  BSSY B1, `(.L_x_281) ;  /* 0x0000013000017945 */ /* 0x000fe20003800000 */
[----:B------:R-:W-:Y:S02]  /*8940*/  IMAD.U32 R152, RZ, RZ, UR9 ;  /* 0x00000009ff987e24 */ /* 0x000fe4000f8e00ff */
[----:B------:R-:W-:-:S02]  /*8950*/  IMAD.SHL.U32 R155, R155, 0x200, RZ ;  /* 0x000002009b9b7824 */ /* 0x000fc400078e00ff */
[----:B------:R-:W-:Y:S01]  /*8960*/  IMAD.WIDE.U32 R6, R161, R14, R18 ;  /* 0x0000000ea1067225 */ /* 0x000fe200078e0012 */
[----:B------:R-:W-:Y:S02]  /*8970*/  SHF.L.U64.HI R157, R157, 0x9, R152 ;  /* 0x000000099d9d7819 */ /* 0x000fe40000010298 */
[----:B----4-:R-:W-:Y:S02]  /*8980*/  IADD3 R8, P1, R155, R4, RZ ;  /* 0x000000049b087210 */ /* 0x010fe40007f3e0ff */
[----:B------:R-:W-:-:S03]  /*8990*/  IADD3 R7, R159, R7, RZ ;  /* 0x000000079f077210 */ /* 0x000fc60007ffe0ff */
[----:B------:R-:W-:Y:S02]  /*89a0*/  IMAD.X R9, R157, 0x1, R5, P1 ;  /* 0x000000019d097824 */ /* 0x000fe400008e0605 */
[----:B-123--:R-:W-:-:S05]  /*89b0*/  HADD2.F32 R11, -RZ, R224.H0_H0 ;  /* 0x200000e0ff0b7230 */ /* 0x00efca0000004100 */
[----:B------:R-:W-:Y:S01]  /*89c0*/  FMUL R153, R11, R16 ;  /* 0x000000100b997220 */ /* 0x000fe20000400000 */
        /* <DEDUP_REMOVED lines=9> */
.L_x_282:
[----:B------:R-:W-:Y:S05]  /*8a60*/  BSYNC B1 ;  /* 0x0000000000017941 */ /* 0x000fea0003800000 */
.L_x_281:
[----:B-----5:R-:W-:Y:S01]  /*8a70*/  HADD2.F32 R11, -RZ, R224.H0_H0 ;  /* 0x200000e0ff0b7230 */ /* 0x020fe20000004100 */
[----:B------:R-:W-:Y:S01]  /*8a80*/  ISETP.GT.AND P1, PT, R3, 0x108, PT ;  /* 0x000001080300780c */ /* 0x000fe20003f24270 */
[----:B0-----:R-:W-:Y:S01]  /*8a90*/  IMAD.WIDE.U32 R152, R161, R14, R218 ;  /* 0x0000000ea1987225 */ /* 0x001fe200078e00da */
[----:B------:R-:W-:Y:S03]  /*8aa0*/  BSSY B1, `(.L_x_283) ;  /* 0x000000e000017945 */ /* 0x000fe60003800000 */
[----:B------:R-:W-:Y:S01]  /*8ab0*/  FMUL R10, R11, R16 ;  /* 0x000000100b0a7220 */ /* 0x000fe20000400000 */
[----:B------:R-:W-:Y:S01]  /*8ac0*/  ISETP.GT.AND P3, PT, R0, RZ, P1 ;  /* 0x000000ff0000720c */ /* 0x000fe20000f64270 */
[----:B------:R-:W-:Y:S01]  /*8ad0*/  IMAD.IADD R159, R159, 0x1, R153 ;  /* 0x000000019f9f7824 */ /* 0x000fe200078e0299 */
[----:B------:R-:W-:Y:S01]  /*8ae0*/  IADD3 R11, P4, R216, R152, RZ ;  /* 0x00000098d80b7210 */ /* 0x000fe20007f9e0ff */
[----:B------:R-:W-:Y:S01]  /*8af0*/  FFMA R10, R89, R2, R10 ;  /* 0x00000002590a7223 */ /* 0x000fe2000000000a */
[----:B------:R-:W-:-:S03]  /*8b00*/  IADD3 R152, P5, R18, R152, RZ ;  /* 0x0000009812987210 */ /* 0x000fc60007fbe0ff */
[----:B------:R-:W-:Y:S01]  /*8b10*/  IMAD.X R88, R159, 0x1, R21, P4 ;  /* 0x000000019f587824 */ /* 0x000fe200020e0615 */
[----:B------:R-:W-:Y:S02]  /*8b20*/  F2FP.F16.F32.PACK_AB R89, RZ, R10 ;  /* 0x0000000aff59723e */ /* 0x000fe400000000ff */
[----:B------:R-:W-:-:S03]  /*8b30*/  LEA R10, P4, R11, R12, 0x1 ;  /* 0x0000000c0b0a7211 */ /* 0x000fc600078808ff */
[----:B------:R0:W-:Y:S01]  /*8b40*/  @P2 STG.E.U16 desc[UR36][R8.64+0x2], R89 ;  /* 0x0000025908002986 */ /* 0x0001e2000c101524 */
[----:B------:R-:W-:Y:S01]  /*8b50*/  LEA.HI.X R11, R11, R13, R88, 0x1, P4 ;  /* 0x0000000d0b0b7211 */ /* 0x000fe200020f0c58 */
[----:B------:R-:W-:Y:S08]  /*8b60*/  @!P3 BRA `(.L_x_284) ;  /* 0x000000000004b947 */ /* 0x000ff00003800000 */
[----:B------:R2:W5:Y:S02]  /*8b70*/  LDG.E.LTC128B.U16 R224, desc[UR36][R10.64] ;  /* 0x000000240ae07981 */ /* 0x000564000c1e1520 */
.L_x_284:
[----:B------:R-:W-:Y:S05]  /*8b80*/  BSYNC B1 ;  /* 0x0000000000017941 */ /* 0x000fea0003800000 */
.L_x_283:
[----:B--2--5:R-:W-:Y:S01]  /*8b90*/  HADD2.F32 R11, -RZ, R224.H0_H0 ;  /* 0x200000e0ff0b7230 */ /* 0x024fe20000004100 */
[----:B------:R-:W-:Y:S01]  /*8ba0*/  IADD3 R88, P4, R8, R221, RZ ;  /* 0x000000dd08587210 */ /* 0x000fe20007f9e0ff */
[----:B------:R-:W-:Y:S01]  /*8bb0*/  IMAD.X R153, R19, 0x1, R159, P5 ;  /* 0x0000000113997824 */ /* 0x000fe200028e069f */
[----:B------:R-:W-:Y:S01]  /*8bc0*/  ISETP.GT.AND P2, PT, R0, 0x1, P1 ;  /* 0x000000010000780c */ /* 0x000fe20000f44270 */
[----:B------:R-:W-:Y:S01]  /*8bd0*/  BSSY B1, `(.L_x_285) ;  /* 0x000000c000017945 */ /* 0x000fe20003800000 */
[----:B------:R-:W-:Y:S01]  /*8be0*/  FMUL R11, R11, R16 ;  /* 0x000000100b0b7220 */ /* 0x000fe20000400000 */
[----:B------:R-:W-:-:S04]  /*8bf0*/  IMAD.WIDE.U32 R152, R22, UR43, R152 ;  /* 0x0000002b16987c25 */ /* 0x000fc8000f8e0098 */
[----:B------:R-:W-:Y:S01]  /*8c00*/  FFMA R11, R90, R2, R11 ;  /* 0x000000025a0b7223 */ /* 0x000fe2000000000b */
[----:B------:R-:W-:Y:S01]  /*8c10*/  IMAD.IADD R90, R23, 0x1, R153 ;  /* 0x00000001175a7824 */ /* 0x000fe200078e0299 */
[C---:B------:R-:W-:Y:S01]  /*8c20*/  LEA R10, P5, R152.reuse, R12, 0x1 ;  /* 0x0000000c980a7211 */ /* 0x040fe200078a08ff */
[----:B0-----:R-:W-:Y:S02]  /*8c30*/  IMAD.X R89, R9, 0x1, R220, P4 ;  /* 0x0000000109597824 */ /* 0x001fe400020e06dc */
[----:B------:R-:W-:Y:S02]  /*8c40*/  F2FP.F16.F32.PACK_AB R153, RZ, R11 ;  /* 0x0000000bff99723e */ /* 0x000fe400000000ff */
[----:B------:R-:W-:-:S03]  /*8c50*/  LEA.HI.X R11, R152, R13, R90, 0x1, P5 ;  /* 0x0000000d980b7211 */ /* 0x000fc600028f0c5a */
[----:B------:R0:W-:Y:S01]  /*8c60*/  @P3 STG.E.U16 desc[UR36][R88.64], R153 ;  /* 0x0000009958003986 */ /* 0x0001e2000c101524 */
[----:B------:R-:W-:Y:S05]  /*8c70*/  @!P2 BRA `(.L_x_286) ;  /* 0x000000000004a947 */ /* 0x000fea0003800000 */
[----:B------:R2:W5:Y:S02]  /*8c80*/  LDG.E.LTC128B.U16 R224, desc[UR36][R10.64+0x2] ;  /* 0x000002240ae07981 */ /* 0x000564000c1e1520 */
.L_x_286:
[----:B------:R-:W-:Y:S05]  /*8c90*/  BSYNC B1 ;  /* 0x0000000000017941 */ /* 0x000fea0003800000 */
.L_x_285:
[----:B0----5:R-:W-:Y:S01]  /*8ca0*/  HADD2.F32 R89, -RZ, R224.H0_H0 ;  /* 0x200000e0ff597230 */ /* 0x021fe20000004100 */
        /* <DEDUP_REMOVED lines=10> */
.L_x_288:
[----:B------:R-:W-:Y:S05]  /*8d50*/  BSYNC B1 ;  /* 0x0000000000017941 */ /* 0x000fea0003800000 */
.L_x_287:
        /* <DEDUP_REMOVED lines=9> */
.L_x_290:
[----:B------:R-:W-:Y:S05]  /*8df0*/  BSYNC B1 ;  /* 0x0000000000017941 */ /* 0x000fea0003800000 */
.L_x_289:
        /* <DEDUP_REMOVED lines=9> */
.L_x_292:
[----:B------:R-:W-:Y:S05]  /*8e90*/  BSYNC B1 ;  /* 0x0000000000017941 */ /* 0x000fea0003800000 */
.L_x_291:
[----:B-----5:R-:W-:Y:S01]  /*8ea0*/  HADD2.F32 R89, -RZ, R224.H0_H0 ;  /* 0x200000e0ff597230 */ /* 0x020fe20000004100 */
[----:B0-----:R-:W-:Y:S01]  /*8eb0*/  IADD3 R88, P2, P3, R221, R4, R155 ;  /* 0x00000004dd587210 */ /* 0x001fe20007b5e09b */
[----:B------:R-:W-:Y:S01]  /*8ec0*/  BSSY B1, `(.L_x_293) ;  /* 0x0000009000017945 */ /* 0x000fe20003800000 */
[----:B------:R-:W-:Y:S02]  /*8ed0*/  ISETP.GT.AND P5, PT, R0, 0x9, P1 ;  /* 0x000000090000780c */ /* 0x000fe40000fa4270 */
[----:B------:R-:W-:-:S04]  /*8ee0*/  FMUL R89, R89, R16 ;  /* 0x0000001059597220 */ /* 0x000fc80000400000 */
[----:B------:R-:W-:-:S05]  /*8ef0*/  FFMA R89, R94, R2, R89 ;  /* 0x000000025e597223 */ /* 0x000fca0000000059 */
[----:B------:R-:W-:Y:S02]  /*8f00*/  F2FP.F16.F32.PACK_AB R90, RZ, R89 ;  /* 0x00000059ff5a723e */ /* 0x000fe400000000ff */
[----:B------:R-:W-:-:S05]  /*8f10*/  IADD3.X R89, R220, R5, R157, P2, P3 ;  /* 0x00000005dc597210 */ /* 0x000fca00017e649d */
[----:B------:R0:W-:Y:S01]  /*8f20*/  @P4 STG.E.U16 desc[UR36][R88.64+0x10], R90 ;  /* 0x0000105a58004986 */ /* 0x0001e2000c101524 */
[----:B------:R-:W-:Y:S05]  /*8f30*/  @!P5 BRA `(.L_x_294) ;  /* 0x000000000004d947 */ /* 0x000fea0003800000 */
[----:B------:R0:W5:Y:S02]  /*8f40*/  LDG.E.LTC128B.U16 R224, desc[UR36][R10.64+0x12] ;  /* 0x000012240ae07981 */ /* 0x000164000c1e1520 */
.L_x_294:
[----:B------:R-:W-:Y:S05]  /*8f50*/  BSYNC B1 ;  /* 0x0000000000017941 */ /* 0x000fea0003800000 */
.L_x_293:
[----:B-----5:R-:W-:Y:S01]  /*8f60*/  HADD2.F32 R91, -RZ, R224.H0_H0 ;  /* 0x200000e0ff5b7230 */ /* 0x020fe20000004100 */
[----:B------:R-:W-:Y:S01]  /*8f70*/  ISETP.GT.AND P2, PT, R0, 0x10, P0 ;  /* 0x000000100000780c */ /* 0x000fe20000744270 */
[----:B------:R-:W-:Y:S03]  /*8f80*/  BSSY B1, `(.L_x_295) ;  /* 0x0000007000017945 */ /* 0x000fe60003800000 */
[----:B0-----:R-:W-:-:S04]  /*8f90*/  FMUL R90, R91, R16 ;  /* 0x000000105b5a7220 */ /* 0x001fc80000400000 */
[----:B------:R-:W-:-:S05]  /*8fa0*/  FFMA R90, R95, R2, R90 ;  /* 0x000000025f5a7223 */ /* 0x000fca000000005a */
[----:B------:R-:W-:-:S05]  /*8fb0*/  F2FP.F16.F32.PACK_AB R90, RZ, R90 ;  /* 0x0000005aff5a723e */ /* 0x000fca00000000ff */
[----:B------:R0:W-:Y:S01]  /*8fc0*/  @P5 STG.E.U16 desc[UR36][R88.64+0x12], R90 ;  /* 0x0000125a58005986 */ /* 0x0001e2000c101524 */
[----:B------:R-:W-:Y:S05]  /*8fd0*/  @!P2 BRA `(.L_x_296) ;  /* 0x000000000004a947 */ /* 0x000fea0003800000 */
[----:B------:R0:W5:Y:S02]  /*8fe0*/  LDG.E.LTC128B.U16 R224, desc[UR36][R6.64+0x20] ;  /* 0x0000202406e07981 */ /* 0x000164000c1e1520 */
.L_x_296:
[----:B------:R-:W-:Y:S05]  /*8ff0*/  BSYNC B1 ;  /* 0x0000000000017941 */ /* 0x000fea0003800000 */
.L_x_295:
[----:B-----5:R-:W-:Y:S01]  /*9000*/  HADD2.F32 R91, -RZ, R224.H0_H0 ;  /* 0x200000e0ff5b7230 */ /* 0x020fe20000004100 */
        /* <DEDUP_REMOVED lines=8> */
.L_x_298:
[----:B------:R-:W-:Y:S05]  /*9090*/  BSYNC B1 ;  /* 0x0000000000017941 */ /* 0x000fea0003800000 */
.L_x_297:
        /* <DEDUP_REMOVED lines=9> */
.L_x_300:
[----:B------:R-:W-:Y:S05]  /*9130*/  BSYNC B1 ;  /* 0x0000000000017941 */ /* 0x000fea0003800000 */
.L_x_299:
        /* <DEDUP_REMOVED lines=9> */
.L_x_302:
[----:B------:R-:W-:Y:S05]  /*91d0*/  BSYNC B1 ;  /* 0x0000000000017941 */ /* 0x000fea0003800000 */
.L_x_301:
        /* <DEDUP_REMOVED lines=9> */
.L_x_304:
[----:B------:R-:W-:Y:S05]  /*9270*/  BSYNC B1 ;  /* 0x0000000000017941 */ /* 0x000fea0003800000 */
.L_x_303:
        /* <DEDUP_REMOVED lines=9> */
.L_x_306:
[----:B------:R-:W-:Y:S05]  /*9310*/  BSYNC B1 ;  /* 0x0000000000017941 */ /* 0x000fea0003800000 */
.L_x_305:
        /* <DEDUP_REMOVED lines=9> */
.L_x_308:
[----:B------:R-:W-:Y:S05]  /*93b0*/  BSYNC B1 ;  /* 0x0000000000017941 */ /* 0x000fea0003800000 */
.L_x_307:
        /* <DEDUP_REMOVED lines=9> */
.L_x_310:
[----:B------:R-:W-:Y:S05]  /*9450*/  BSYNC B1 ;  /* 0x0000000000017941 */ /* 0x000fea0003800000 */
.L_x_309:
        /* <DEDUP_REMOVED lines=9> */
.L_x_312:
[----:B------:R-:W-:Y:S05]  /*94f0*/  BSYNC B1 ;  /* 0x0000000000017941 */ /* 0x000fea0003800000 */
.L_x_311:
        /* <DEDUP_REMOVED lines=9> */
.L_x_314:
[----:B------:R-:W-:Y:S05]  /*9590*/  BSYNC B1 ;  /* 0x0000000000017941 */ /* 0x000fea0003800000 */
.L_x_313:
        /* <DEDUP_REMOVED lines=9> */
.L_x_316:
[----:B------:R-:W-:Y:S05]  /*9630*/  BSYNC B1 ;  /* 0x0000000000017941 */ /* 0x000fea0003800000 */
.L_x_315:
        /* <DEDUP_REMOVED lines=9> */
.L_x_318:
[----:B------:R-:W-:Y:S05]  /*96d0*/  BSYNC B1 ;  /* 0x0000000000017941 */ /* 0x000fea0003800000 */
.L_x_317:
        /* <DEDUP_REMOVED lines=9> */
.L_x_320:
[----:B------:R-:W-:Y:S05]  /*9770*/  BSYNC B1 ;  /* 0x0000000000017941 */ /* 0x000fea0003800000 */
.L_x_319:
        /* <DEDUP_REMOVED lines=9> */
.L_x_322:
[----:B------:R-:W-:Y:S05]  /*9810*/  BSYNC B1 ;  /* 0x0000000000017941 */ /* 0x000fea0003800000 */
.L_x_321:
        /* <DEDUP_REMOVED lines=9> */
.L_x_324:
[----:B------:R-:W-:Y:S05]  /*98b0*/  BSYNC B1 ;  /* 0x0000000000017941 */ /* 0x000fea0003800000 */
.L_x_323:
        /* <DEDUP_REMOVED lines=9> */
.L_x_326:
[----:B------:R-:W-:Y:S05]  /*9950*/  BSYNC B1 ;  /* 0x0000000000017941 */ /* 0x000fea0003800000 */
.L_x_325:
        /* <DEDUP_REMOVED lines=9> */
.L_x_328:
[----:B------:R-:W-:Y:S05]  /*99f0*/  BSYNC B1 ;  /* 0x0000000000017941 */ /* 0x000fea0003800000 */
.L_x_327:
        /* <DEDUP_REMOVED lines=9> */
.L_x_330:
[----:B------:R-:W-:Y:S05]  /*9a90*/  BSYNC B1 ;  /* 0x0000000000017941 */ /* 0x000fea0003800000 */
.L_x_329:
        /* <DEDUP_REMOVED lines=9> */
.L_x_332:
[----:B------:R-:W-:Y:S05]  /*9b30*/  BSYNC B1 ;  /* 0x0000000000017941 */ /* 0x000fea0003800000 */
.L_x_331:
        /* <DEDUP_REMOVED lines=9> */
.L_x_334:
[----:B------:R-:W-:Y:S05]  /*9bd0*/  BSYNC B1 ;  /* 0x0000000000017941 */ /* 0x000fea0003800000 */
.L_x_333:
        /* <DEDUP_REMOVED lines=9> */
.L_x_336:
[----:B------:R-:W-:Y:S05]  /*9c70*/  BSYNC B1 ;  /* 0x0000000000017941 */ /* 0x000fea0003800000 */
.L_x_335:
        /* <DEDUP_REMOVED lines=9> */
.L_x_338:
[----:B------:R-:W-:Y:S05]  /*9d10*/  BSYNC B1 ;  /* 0x0000000000017941 */ /* 0x000fea0003800000 */
.L_x_337:
        /* <DEDUP_REMOVED lines=9> */
.L_x_340:
[----:B------:R-:W-:Y:S05]  /*9db0*/  BSYNC B1 ;  /* 0x0000000000017941 */ /* 0x000fea0003800000 */
.L_x_339:
        /* <DEDUP_REMOVED lines=9> */
.L_x_342:
[----:B------:R-:W-:Y:S05]  /*9e50*/  BSYNC B1 ;  /* 0x0000000000017941 */ /* 0x000fea0003800000 */
.L_x_341:
        /* <DEDUP_REMOVED lines=9> */
.L_x_344:
[----:B------:R-:W-:Y:S05]  /*9ef0*/  BSYNC B1 ;  /* 0x0000000000017941 */ /* 0x000fea0003800000 */
.L_x_343:
        /* <DEDUP_REMOVED lines=9> */
.L_x_346:
[----:B------:R-:W-:Y:S05]  /*9f90*/  BSYNC B1 ;  /* 0x0000000000017941 */ /* 0x000fea0003800000 */
.L_x_345:
        /* <DEDUP_REMOVED lines=9> */
.L_x_348:
[----:B------:R-:W-:Y:S05]  /*a030*/  BSYNC B1 ;  /* 0x0000000000017941 */ /* 0x000fea0003800000 */
.L_x_347:
        /* <DEDUP_REMOVED lines=9> */
.L_x_350:
[----:B------:R-:W-:Y:S05]  /*a0d0*/  BSYNC B1 ;  /* 0x0000000000017941 */ /* 0x000fea0003800000 */
.L_x_349:
        /* <DEDUP_REMOVED lines=9> */
.L_x_352:
[----:B------:R-:W-:Y:S05]  /*a170*/  BSYNC B1 ;  /* 0x0000000000017941 */ /* 0x000fea0003800000 */
.L_x_351:
        /* <DEDUP_REMOVED lines=9> */
.L_x_354:
[----:B------:R-:W-:Y:S05]  /*a210*/  BSYNC B1 ;  /* 0x0000000000017941 */ /* 0x000fea0003800000 */
.L_x_353:
        /* <DEDUP_REMOVED lines=9> */
.L_x_356:
[----:B------:R-:W-:Y:S05]  /*a2b0*/  BSYNC B1 ;  /* 0x0000000000017941 */ /* 0x000fea0003800000 */
.L_x_355:
        /* <DEDUP_REMOVED lines=9> */
.L_x_358:
[----:B------:R-:W-:Y:S05]  /*a350*/  BSYNC B1 ;  /* 0x0000000000017941 */ /* 0x000fea0003800000 */
.L_x_357:
        /* <DEDUP_REMOVED lines=9> */
.L_x_360:
[----:B------:R-:W-:Y:S05]  /*a3f0*/  BSYNC B1 ;  /* 0x0000000000017941 */ /* 0x000fea0003800000 */
.L_x_359:
        /* <DEDUP_REMOVED lines=9> */
.L_x_362:
[----:B------:R-:W-:Y:S05]  /*a490*/  BSYNC B1 ;  /* 0x0000000000017941 */ /* 0x000fea0003800000 */
.L_x_361:
        /* <DEDUP_REMOVED lines=9> */
.L_x_364:
[----:B------:R-:W-:Y:S05]  /*a530*/  BSYNC B1 ;  /* 0x0000000000017941 */ /* 0x000fea0003800000 */
.L_x_363:
        /* <DEDUP_REMOVED lines=9> */
.L_x_366:
[----:B------:R-:W-:Y:S05]  /*a5d0*/  BSYNC B1 ;  /* 0x0000000000017941 */ /* 0x000fea0003800000 */
.L_x_365:
        /* <DEDUP_REMOVED lines=9> */
.L_x_368:
[----:B------:R-:W-:Y:S05]  /*a670*/  BSYNC B1 ;  /* 0x0000000000017941 */ /* 0x000fea0003800000 */
.L_x_367:
        /* <DEDUP_REMOVED lines=9> */
.L_x_370:
[----:B------:R-:W-:Y:S05]  /*a710*/  BSYNC B1 ;  /* 0x0000000000017941 */ /* 0x000fea0003800000 */
.L_x_369:
        /* <DEDUP_REMOVED lines=9> */
.L_x_372:
[----:B------:R-:W-:Y:S05]  /*a7b0*/  BSYNC B1 ;  /* 0x0000000000017941 */ /* 0x000fea0003800000 */
.L_x_371:
        /* <DEDUP_REMOVED lines=9> */
.L_x_374:
[----:B------:R-:W-:Y:S05]  /*a850*/  BSYNC B1 ;  /* 0x0000000000017941 */ /* 0x000fea0003800000 */
.L_x_373:
        /* <DEDUP_REMOVED lines=9> */
.L_x_376:
[----:B------:R-:W-:Y:S05]  /*a8f0*/  BSYNC B1 ;  /* 0x0000000000017941 */ /* 0x000fea0003800000 */
.L_x_375:
        /* <DEDUP_REMOVED lines=9> */
.L_x_378:
[----:B------:R-:W-:Y:S05]  /*a990*/  BSYNC B1 ;  /* 0x0000000000017941 */ /* 0x000fea0003800000 */
.L_x_377:
        /* <DEDUP_REMOVED lines=9> */
.L_x_380:
[----:B------:R-:W-:Y:S05]  /*aa30*/  BSYNC B1 ;  /* 0x0000000000017941 */ /* 0x000fea0003800000 */
.L_x_379:
        /* <DEDUP_REMOVED lines=9> */
.L_x_382:
[----:B------:R-:W-:Y:S05]  /*aad0*/  BSYNC B1 ;  /* 0x0000000000017941 */ /* 0x000fea0003800000 */
.L_x_381:
        /* <DEDUP_REMOVED lines=9> */
.L_x_384:
[----:B------:R-:W-:Y:S05]  /*ab70*/  BSYNC B1 ;  /* 0x0000000000017941 */ /* 0x000fea0003800000 */
.L_x_383:
        /* <DEDUP_REMOVED lines=9> */
.L_x_386:
[----:B------:R-:W-:Y:S05]  /*ac10*/  BSYNC B1 ;  /* 0x0000000000017941 */ /* 0x000fea0003800000 */
.L_x_385:
        /* <DEDUP_REMOVED lines=9> */
.L_x_388:
[----:B------:R-:W-:Y:S05]  /*acb0*/  BSYNC B1 ;  /* 0x0000000000017941 */ /* 0x000fea0003800000 */
.L_x_387:
        /* <DEDUP_REMOVED lines=9> */
.L_x_390:
[----:B------:R-:W-:Y:S05]  /*ad50*/  BSYNC B1 ;  /* 0x0000000000017941 */ /* 0x000fea0003800000 */
.L_x_389:
        /* <DEDUP_REMOVED lines=9> */
.L_x_392:
[----:B------:R-:W-:Y:S05]  /*adf0*/  BSYNC B1 ;  /* 0x0000000000017941 */ /* 0x000fea0003800000 */
.L_x_391:
        /* <DEDUP_REMOVED lines=9> */
.L_x_394:
[----:B------:R-:W-:Y:S05]  /*ae90*/  BSYNC B1 ;  /* 0x0000000000017941 */ /* 0x000fea0003800000 */
.L_x_393:
        /* <DEDUP_REMOVED lines=9> */
.L_x_396:
[----:B------:R-:W-:Y:S05]  /*af30*/  BSYNC B1 ;  /* 0x0000000000017941 */ /* 0x000fea0003800000 */
.L_x_395:
        /* <DEDUP_REMOVED lines=9> */
.L_x_398:
[----:B------:R-:W-:Y:S05]  /*afd0*/  BSYNC B1 ;  /* 0x0000000000017941 */ /* 0x000fea0003800000 */
.L_x_397:
        /* <DEDUP_REMOVED lines=9> */
.L_x_400:
[----:B------:R-:W-:Y:S05]  /*b070*/  BSYNC B1 ;  /* 0x0000000000017941 */ /* 0x000fea0003800000 */
.L_x_399:
        /* <DEDUP_REMOVED lines=9> */
.L_x_402:
[----:B------:R-:W-:Y:S05]  /*b110*/  BSYNC B1 ;  /* 0x0000000000017941 */ /* 0x000fea0003800000 */
.L_x_401:
        /* <DEDUP_REMOVED lines=9> */
.L_x_404:
[----:B------:R-:W-:Y:S05]  /*b1b0*/  BSYNC B1 ;  /* 0x0000000000017941 */ /* 0x000fea0003800000 */
.L_x_403:
[----:B-----5:R-:W-:Y:S01]  /*b1c0*/  HADD2.F32 R7, -RZ, R224.H0_H0 ;  /* 0x200000e0ff077230 */ /* 0x020fe20000004100 */
[----:B------:R-:W-:Y:S01]  /*b1d0*/  ISETP.GT.AND P1, PT, R0, 0x79, P1 ;  /* 0x000000790000780c */ /* 0x000fe20000f24270 */
[----:B0-----:R-:W-:Y:S01]  /*b1e0*/  @P2 IMAD.MOV.U32 R6, RZ, RZ, R88 ;  /* 0x000000ffff062224 */ /* 0x001fe200078e0058 */
[----:B------:R-:W-:Y:S01]  /*b1f0*/  IADD3 R91, P0, R17, 0x180, RZ ;  /* 0x00000180115b7810 */ /* 0x000fe20007f1e0ff */
[----:B------:R-:W-:Y:S01]  /*b200*/  BSSY B1, `(.L_x_405) ;  /* 0x000000a000017945 */ /* 0x000fe20003800000 */
[----:B------:R-:W-:Y:S02]  /*b210*/  FMUL R7, R7, R16 ;  /* 0x0000001007077220 */ /* 0x000fe40000400000 */
[----:B------:R-:W-:Y:S02]  /*b220*/  IADD3.X R9, RZ, UR7, RZ, P0, !PT ;  /* 0x00000007ff097c10 */ /* 0x000fe400087fe4ff */
[----:B------:R-:W-:-:S05]  /*b230*/  FFMA R7, R150, R2, R7 ;  /* 0x0000000296077223 */ /* 0x000fca0000000007 */
[----:B------:R-:W-:-:S04]  /*b240*/  F2FP.F16.F32.PACK_AB R7, RZ, R7 ;  /* 0x00000007ff07723e */ /* 0x000fc800000000ff */
[----:B------:R-:W-:Y:S01]  /*b250*/  PRMT R8, R7, 0x7610, R8 ;  /* 0x0000761007087816 */ /* 0x000fe20000000008 */
[----:B------:R-:W-:-:S05]  /*b260*/  @P2 IMAD.MOV.U32 R7, RZ, RZ, R89 ;  /* 0x000000ffff072224 */ /* 0x000fca00078e0059 */
[----:B------:R0:W-:Y:S01]  /*b270*/  @P2 STG.E.U16 desc[UR36][R6.64+0xf0], R8 ;  /* 0x0000f00806002986 */ /* 0x0001e2000c101524 */
[----:B------:R-:W-:Y:S05]  /*b280*/  @!P1 BRA `(.L_x_406) ;  /* 0x0000000000049947 */ /* 0x000fea0003800000 */
[----:B------:R3:W5:Y:S02]  /*b290*/  LDG.E.LTC128B.U16 R224, desc[UR36][R10.64+0xf2] ;  /* 0x0000f2240ae07981 */ /* 0x000764000c1e1520 */
.L_x_406:
[----:B------:R-:W-:Y:S05]  /*b2a0*/  BSYNC B1 ;  /* 0x0000000000017941 */ /* 0x000fea0003800000 */
.L_x_405:
        /* <DEDUP_REMOVED lines=18> */
[----:B------:R-:W-:-:S04]  /*b3d0*/  IMAD.WIDE.U32 R4, R93, 0x300, R4 ;  /* 0x000003005d047825 */ /* 0x000fc800078e0004 */
[----:B0-----:R-:W-:Y:S02]  /*b3e0*/  IMAD R89, R90, 0x300, RZ ;  /* 0x000003005a597824 */ /* 0x001fe400078e02ff */
[----:B----4-:R-:W-:Y:S02]  /*b3f0*/  @P3 IMAD.MOV.U32 R8, RZ, RZ, R4 ;  /* 0x000000ffff083224 */ /* 0x010fe400078e0004 */
[----:B------:R-:W-:Y:S02]  /*b400*/  IMAD.IADD R9, R5, 0x1, R89 ;  /* 0x0000000105097824 */ /* 0x000fe400078e0259 */
[----:B------:R-:W-:-:S04]  /*b410*/  IMAD.WIDE.U32 R6, R91, R14, R18 ;  /* 0x0000000e5b067225 */ /* 0x000fc800078e0012 */
[----:B------:R-:W-:Y:S02]  /*b420*/  IMAD.IADD R7, R17, 0x1, R7 ;  /* 0x0000000111077824 */ /* 0x000fe400078e0207 */
        /* <DEDUP_REMOVED lines=11> */
.L_x_408:
[----:B------:R-:W-:Y:S05]  /*b4e0*/  BSYNC B1 ;  /* 0x0000000000017941 */ /* 0x000fea0003800000 */
.L_x_407:
[----:B-----5:R-:W-:Y:S01]  /*b4f0*/  HADD2.F32 R11, -RZ, R224.H0_H0 ;  /* 0x200000e0ff0b7230 */ /* 0x020fe20000004100 */
[----:B------:R-:W-:Y:S01]  /*b500*/  ISETP.GT.AND P1, PT, R3, 0x188, PT ;  /* 0x000001880300780c */ /* 0x000fe20003f24270 */
[----:B0-----:R-:W-:Y:S01]  /*b510*/  IMAD.WIDE.U32 R14, R91, R14, R218 ;  /* 0x0000000e5b0e7225 */ /* 0x001fe200078e00da */
[----:B------:R-:W-:Y:S03]  /*b520*/  BSSY B1, `(.L_x_409) ;  /* 0x0000010000017945 */ /* 0x000fe60003800000 */
[----:B------:R-:W-:Y:S01]  /*b530*/  FMUL R10, R11, R16 ;  /* 0x000000100b0a7220 */ /* 0x000fe20000400000 */
[----:B------:R-:W-:Y:S01]  /*b540*/  IMAD.IADD R17, R17, 0x1, R15 ;  /* 0x0000000111117824 */ /* 0x000fe200078e020f */
[----:B------:R-:W-:Y:S02]  /*b550*/  IADD3 R216, P4, R216, R14, RZ ;  /* 0x0000000ed8d87210 */ /* 0x000fe40007f9e0ff */
[----:B------:R-:W-:Y:S01]  /*b560*/  FFMA R10, R25, R2, R10 ;  /* 0x00000002190a7223 */ /* 0x000fe2000000000a */
[----:B------:R-:W-:-:S02]  /*b570*/  ISETP.GT.AND P3, PT, R0, RZ, P1 ;  /* 0x000000ff0000720c */ /* 0x000fc40000f64270 */
[----:B------:R-:W-:Y:S01]  /*b580*/  IMAD.X R20, R17, 0x1, R21, P4 ;  /* 0x0000000111147824 */ /* 0x000fe200020e0615 */
[----:B------:R-:W-:Y:S02]  /*b590*/  @P2 MOV R21, R9 ;  /* 0x0000000900152202 */ /* 0x000fe40000000f00 */
[----:B------:R-:W-:Y:S02]  /*b5a0*/  F2FP.F16.F32.PACK_AB R3, RZ, R10 ;  /* 0x0000000aff03723e */ /* 0x000fe400000000ff */
[----:B------:R-:W-:Y:S02]  /*b5b0*/  LEA R10, P4, R216, R12, 0x1 ;  /* 0x0000000cd80a7211 */ /* 0x000fe400078808ff */
[----:B------:R-:W-:Y:S02]  /*b5c0*/  IADD3 R14, P5, R18, R14, RZ ;  /* 0x0000000e120e7210 */ /* 0x000fe40007fbe0ff */
[----:B------:R-:W-:Y:S01]  /*b5d0*/  LEA.HI.X R11, R216, R13, R20, 0x1, P4 ;  /* 0x0000000dd80b7211 */ /* 0x000fe200020f0c14 */
[----:B------:R-:W-:-:S05]  /*b5e0*/  @P2 IMAD.MOV.U32 R20, RZ, RZ, R4 ;  /* 0x000000ffff142224 */ /* 0x000fca00078e0004 */
[----:B------:R0:W-:Y:S01]  /*b5f0*/  @P2 STG.E.U16 desc[UR36][R20.64+0x2], R3 ;  /* 0x0000020314002986 */ /* 0x0001e2000c101524 */
[----:B------:R-:W-:Y:S05]  /*b600*/  @!P3 BRA `(.L_x_410) ;  /* 0x000000000004b947 */ /* 0x000fea0003800000 */
[----:B------:R2:W5:Y:S02]  /*b610*/  LDG.E.LTC128B.U16 R224, desc[UR36][R10.64] ;  /* 0x000000240ae07981 */ /* 0x000564000c1e1520 */
.L_x_410:
[----:B------:R-:W-:Y:S05]  /*b620*/  BSYNC B1 ;  /* 0x0000000000017941 */ /* 0x000fea0003800000 */
.L_x_409:
[----:B0----5:R-:W-:Y:S01]  /*b630*/  HADD2.F32 R3, -RZ, R224.H0_H0 ;  /* 0x200000e0ff037230 */ /* 0x021fe20000004100 */
[----:B------:R-:W-:Y:S01]  /*b640*/  IADD3 R8, P2, R221, R4, RZ ;  /* 0x00000004dd087210 */ /* 0x000fe20007f5e0ff */
[----:B------:R-:W-:Y:S01]  /*b650*/  IMAD.X R15, R19, 0x1, R17, P5 ;  /* 0x00000001130f7824 */ /* 0x000fe200028e0611 */
[----:B------:R-:W-:Y:S01]  /*b660*/  ISETP.GT.AND P5, PT, R0, 0x1, P1 ;  /* 0x000000010000780c */ /* 0x000fe20000fa4270 */
[----:B------:R-:W-:Y:S01]  /*b670*/  BSSY B1, `(.L_x_411) ;  /* 0x000000c000017945 */ /* 0x000fe20003800000 */
[----:B------:R-:W-:Y:S01]  /*b680*/  FMUL R3, R3, R16 ;  /* 0x0000001003037220 */ /* 0x000fe20000400000 */
[----:B------:R-:W-:Y:S02]  /*b690*/  IMAD.X R9, R9, 0x1, R220, P2 ;  /* 0x0000000109097824 */ /* 0x000fe400010e06dc */
[----:B--2---:R-:W-:-:S04]  /*b6a0*/  IMAD.WIDE.U32 R10, R22, UR43, R14 ;  /* 0x0000002b160a7c25 */ /* 0x004fc8000f8e000e */
        /* <DEDUP_REMOVED lines=8> */
.L_x_412:
[----:B------:R-:W-:Y:S05]  /*b730*/  BSYNC B1 ;  /* 0x0000000000017941 */ /* 0x000fea0003800000 */
.L_x_411:
        /* <DEDUP_REMOVED lines=9> */
.L_x_414:
[----:B------:R-:W-:Y:S05]  /*b7d0*/  BSYNC B1 ;  /* 0x0000000000017941 */ /* 0x000fea0003800000 */
.L_x_413:
[----:B-----5:R-:W-:Y:S01]  /*b7e0*/  HADD2.F32 R3, -RZ, R224.H0_H0 ;  /* 0x200000e0ff037230 */ /* 0x020fe20000004100 */
[----:B------:R-:W-:Y:S01]  /*b7f0*/  ISETP.GT.AND P3, PT, R0, 0x9, P0 ;  /* 0x000000090000780c */ /* 0x000fe20000764270 */
[----:B0-----:R-:W-:Y:S01]  /*b800*/  IMAD.IADD R9, R89, 0x1, R5 ;  /* 0x0000000159097824 */ /* 0x001fe200078e0205 */
[----:B------:R-:W-:Y:S01]  /*b810*/  BSSY B1, `(.L_x_415) ;  /* 0x0000008000017945 */ /* 0x000fe20003800000 */
[----:B------:R-:W-:Y:S02]  /*b820*/  @P2 IMAD.MOV.U32 R8, RZ, RZ, R4 ;  /* 0x000000ffff082224 */ /* 0x000fe400078e0004 */
[----:B------:R-:W-:-:S04]  /*b830*/  FMUL R3, R3, R16 ;  /* 0x0000001003037220 */ /* 0x000fc80000400000 */
[----:B------:R-:W-:-:S05]  /*b840*/  FFMA R3, R28, R2, R3 ;  /* 0x000000021c037223 */ /* 0x000fca0000000003 */
[----:B------:R-:W-:-:S05]  /*b850*/  F2FP.F16.F32.PACK_AB R3, RZ, R3 ;  /* 0x00000003ff03723e */ /* 0x000fca00000000ff */
[----:B------:R0:W-:Y:S01]  /*b860*/  @P2 STG.E.U16 desc[UR36][R8.64+0x10], R3 ;  /* 0x0000100308002986 */ /* 0x0001e2000c101524 */
[----:B------:R-:W-:Y:S05]  /*b870*/  @!P3 BRA `(.L_x_416) ;  /* 0x000000000004b947 */ /* 0x000fea0003800000 */
[----:B------:R4:W5:Y:S02]  /*b880*/  LDG.E.LTC128B.U16 R224, desc[UR36][R6.64+0x12] ;  /* 0x0000122406e07981 */ /* 0x000964000c1e1520 */
.L_x_416:
[----:B------:R-:W-:Y:S05]  /*b890*/  BSYNC B1 ;  /* 0x0000000000017941 */ /* 0x000fea0003800000 */
.L_x_415:
[----:B0----5:R-:W-:Y:S01]  /*b8a0*/  HADD2.F32 R3, -RZ, R224.H0_H0 ;  /* 0x200000e0ff037230 */ /* 0x021fe20000004100 */
[----:B------:R-:W-:Y:S01]  /*b8b0*/  ISETP.GT.AND P4, PT, R0, 0x8, P1 ;  /* 0x000000080000780c */ /* 0x000fe20000f84270 */
[----:B------:R-:W-:Y:S01]  /*b8c0*/  @P3 IMAD.MOV.U32 R11, RZ, RZ, R9 ;  /* 0x000000ffff0b3224 */ /* 0x000fe200078e0009 */
        /* <DEDUP_REMOVED lines=9> */
.L_x_418:
[----:B------:R-:W-:Y:S05]  /*b960*/  BSYNC B1 ;  /* 0x0000000000017941 */ /* 0x000fea0003800000 */
.L_x_417:
[----:B0----5:R-:W-:Y:S01]  /*b970*/  HADD2.F32 R3, -RZ, R224.H0_H0 ;  /* 0x200000e0ff037230 */ /* 0x021fe20000004100 */
[----:B------:R-:W-:Y:S01]  /*b980*/  IADD3 R10, P2, R221, R4, RZ ;  /* 0x00000004dd0a7210 */ /* 0x000fe20007f5e0ff */
[----:B------:R-:W-:Y:S01]  /*b990*/  BSSY B1, `(.L_x_419) ;  /* 0x0000009000017945 */ /* 0x000fe20003800000 */
[----:B------:R-:W-:Y:S02]  /*b9a0*/  ISETP.GT.AND P3, PT, R0, 0x9, P1 ;  /* 0x000000090000780c */ /* 0x000fe40000f64270 */
[----:B------:R-:W-:Y:S01]  /*b9b0*/  FMUL R3, R3, R16 ;  /* 0x0000001003037220 */ /* 0x000fe20000400000 */
[----:B------:R-:W-:-:S03]  /*b9c0*/  IMAD.X R11, R9, 0x1, R220, P2 ;  /* 0x00000001090b7824 */ /* 0x000fc600010e06dc */
[----:B------:R-:W-:-:S05]  /*b9d0*/  FFMA R3, R30, R2, R3 ;  /* 0x000000021e037223 */ /* 0x000fca0000000003 */
[----:B------:R-:W-:-:S05]  /*b9e0*/  F2FP.F16.F32.PACK_AB R3, RZ, R3 ;  /* 0x00000003ff03723e */ /* 0x000fca00000000ff */
[----:B------:R0:W-:Y:S01]  /*b9f0*/  @P4 STG.E.U16 desc[UR36][R10.64+0x10], R3 ;  /* 0x000010030a004986 */ /* 0x0001e2000c101524 */
[----:B------:R-:W-:Y:S05]  /*ba00*/  @!P3 BRA `(.L_x_420) ;  /* 0x000000000004b947 */ /* 0x000fea0003800000 */
[----:B------:R0:W5:Y:S02]  /*ba10*/  LDG.E.LTC128B.U16 R224, desc[UR36][R12.64+0x12] ;  /* 0x000012240ce07981 */ /* 0x000164000c1e1520 */
.L_x_420:
[----:B------:R-:W-:Y:S05]  /*ba20*/  BSYNC B1 ;  /* 0x0000000000017941 */ /* 0x000fea0003800000 */
.L_x_419:
        /* <DEDUP_REMOVED lines=9> */
.L_x_422:
[----:B------:R-:W-:Y:S05]  /*bac0*/  BSYNC B1 ;  /* 0x0000000000017941 */ /* 0x000fea0003800000 */
.L_x_421:
[----:B-----5:R-:W-:Y:S01]  /*bad0*/  HADD2.F32 R3, -RZ, R224.H0_H0 ;  /* 0x200000e0ff037230 */ /* 0x020fe20000004100 */
[----:B------:R-:W-:Y:S01]  /*bae0*/  ISETP.GT.AND P3, PT, R0, 0x11, P0 ;  /* 0x000000110000780c */ /* 0x000fe20000764270 */
[----:B0-----:R-:W-:Y:S01]  /*baf0*/  @P2 IMAD.MOV.U32 R14, RZ, RZ, R4 ;  /* 0x000000ffff0e2224 */ /* 0x001fe200078e0004 */
        /* <DEDUP_REMOVED lines=8> */
.L_x_424:
[----:B------:R-:W-:Y:S05]  /*bb80*/  BSYNC B1 ;  /* 0x0000000000017941 */ /* 0x000fea0003800000 */
.L_x_423:
        /* <DEDUP_REMOVED lines=12> */
.L_x_426:
[----:B------:R-:W-:Y:S05]  /*bc50*/  BSYNC B1 ;  /* 0x0000000000017941 */ /* 0x000fea0003800000 */
.L_x_425:
        /* <DEDUP_REMOVED lines=9> */
.L_x_428:
[----:B------:R-:W-:Y:S05]  /*bcf0*/  BSYNC B1 ;  /* 0x0000000000017941 */ /* 0x000fea0003800000 */
.L_x_427:
        /* <DEDUP_REMOVED lines=9> */
.L_x_430:
[----:B------:R-:W-:Y:S05]  /*bd90*/  BSYNC B1 ;  /* 0x0000000000017941 */ /* 0x000fea0003800000 */
.L_x_429:
[----:B-----5:R-:W-:Y:S01]  /*bda0*/  HADD2.F32 R3, -RZ, R224.H0_H0 ;  /* 0x200000e0ff037230 */ /* 0x020fe20000004100 */
[----:B0-----:R-:W-:Y:S01]  /*bdb0*/  @P2 MOV R14, R4 ;  /* 0x00000004000e2202 */ /* 0x001fe20000000f00 */
[----:B------:R-:W-:Y:S01]  /*bdc0*/  @P2 IMAD.MOV.U32 R15, RZ, RZ, R9 ;  /* 0x000000ffff0f2224 */ /* 0x000fe200078e0009 */
[----:B------:R-:W-:Y:S01]  /*bdd0*/  ISETP.GT.AND P3, PT, R0, 0x19, P0 ;  /* 0x000000190000780c */ /* 0x000fe20000764270 */
[----:B------:R-:W-:Y:S01]  /*bde0*/  BSSY B1, `(.L_x_431) ;  /* 0x0000007000017945 */ /* 0x000fe20003800000 */
[----:B------:R-:W-:-:S04]  /*bdf0*/  FMUL R3, R3, R16 ;  /* 0x0000001003037220 */ /* 0x000fc80000400000 */
[----:B------:R-:W-:-:S05]  /*be00*/  FFMA R3, R36, R2, R3 ;  /* 0x0000000224037223 */ /* 0x000fca0000000003 */
[----:B------:R-:W-:-:S05]  /*be10*/  F2FP.F16.F32.PACK_AB R3, RZ, R3 ;  /* 0x00000003ff03723e */ /* 0x000fca00000000ff */
[----:B------:R0:W-:Y:S01]  /*be20*/  @P2 STG.E.U16 desc[UR36][R14.64+0x30], R3 ;  /* 0x000030030e002986 */ /* 0x0001e2000c101524 */
[----:B------:R-:W-:Y:S05]  /*be30*/  @!P3 BRA `(.L_x_432) ;  /* 0x000000000004b947 */ /* 0x000fea0003800000 */
[----:B------:R0:W5:Y:S02]  /*be40*/  LDG.E.LTC128B.U16 R224, desc[UR36][R6.64+0x32] ;  /* 0x0000322406e07981 */ /* 0x000164000c1e1520 */
.L_x_432:
[----:B------:R-:W-:Y:S05]  /*be50*/  BSYNC B1 ;  /* 0x0000000000017941 */ /* 0x000fea0003800000 */
.L_x_431:
        /* <DEDUP_REMOVED lines=12> */
.L_x_434:
[----:B------:R-:W-:Y:S05]  /*bf20*/  BSYNC B1 ;  /* 0x0000000000017941 */ /* 0x000fea0003800000 */
.L_x_433:
        /* <DEDUP_REMOVED lines=9> */
.L_x_436:
[----:B------:R-:W-:Y:S05]  /*bfc0*/  BSYNC B1 ;  /* 0x0000000000017941 */ /* 0x000fea0003800000 */
.L_x_435:
        /* <DEDUP_REMOVED lines=9> */
.L_x_438:
[----:B------:R-:W-:Y:S05]  /*c060*/  BSYNC B1 ;  /* 0x0000000000017941 */ /* 0x000fea0003800000 */
.L_x_437:
        /* <DEDUP_REMOVED lines=11> */
.L_x_440:
[----:B------:R-:W-:Y:S05]  /*c120*/  BSYNC B1 ;  /* 0x0000000000017941 */ /* 0x000fea0003800000 */
.L_x_439:
        /* <DEDUP_REMOVED lines=12> */
.L_x_442:
[----:B------:R-:W-:Y:S05]  /*c1f0*/  BSYNC B1 ;  /* 0x0000000000017941 */ /* 0x000fea0003800000 */
.L_x_441:
        /* <DEDUP_REMOVED lines=9> */
.L_x_444:
[----:B------:R-:W-:Y:S05]  /*c290*/  BSYNC B1 ;  /* 0x0000000000017941 */ /* 0x000fea0003800000 */
.L_x_443:
        /* <DEDUP_REMOVED lines=9> */
.L_x_446:
[----:B------:R-:W-:Y:S05]  /*c330*/  BSYNC B1 ;  /* 0x0000000000017941 */ /* 0x000fea0003800000 */
.L_x_445:
        /* <DEDUP_REMOVED lines=11> */
.L_x_448:
[----:B------:R-:W-:Y:S05]  /*c3f0*/  BSYNC B1 ;  /* 0x0000000000017941 */ /* 0x000fea0003800000 */
.L_x_447:
        /* <DEDUP_REMOVED lines=12> */
.L_x_450:
[----:B------:R-:W-:Y:S05]  /*c4c0*/  BSYNC B1 ;  /* 0x0000000000017941 */ /* 0x000fea0003800000 */
.L_x_449:
        /* <DEDUP_REMOVED lines=9> */
.L_x_452:
[----:B------:R-:W-:Y:S05]  /*c560*/  BSYNC B1 ;  /* 0x0000000000017941 */ /* 0x000fea0003800000 */
.L_x_451:
        /* <DEDUP_REMOVED lines=9> */
.L_x_454:
[----:B------:R-:W-:Y:S05]  /*c600*/  BSYNC B1 ;  /* 0x0000000000017941 */ /* 0x000fea0003800000 */
.L_x_453:
[----:B-----5:R-:W-:Y:S01]  /*c610*/  HADD2.F32 R3, -RZ, R224.H0_H0 ;  /* 0x200000e0ff037230 */ /* 0x020fe20000004100 */
[----:B------:R-:W-:Y:S01]  /*c620*/  @P2 MOV R15, R9 ;  /* 0x00000009000f2202 */ /* 0x000fe20000000f00 */
[----:B0-----:R-:W-:Y:S01]  /*c630*/  @P2 IMAD.MOV.U32 R14, RZ, RZ, R4 ;  /* 0x000000ffff0e2224 */ /* 0x001fe200078e0004 */
        /* <DEDUP_REMOVED lines=8> */
.L_x_456:
[----:B------:R-:W-:Y:S05]  /*c6c0*/  BSYNC B1 ;  /* 0x0000000000017941 */ /* 0x000fea0003800000 */
.L_x_455:
        /* <DEDUP_REMOVED lines=12> */
.L_x_458:
[----:B------:R-:W-:Y:S05]  /*c790*/  BSYNC B1 ;  /* 0x0000000000017941 */ /* 0x000fea0003800000 */
.L_x_457:
        /* <DEDUP_REMOVED lines=9> */
.L_x_460:
[----:B------:R-:W-:Y:S05]  /*c830*/  BSYNC B1 ;  /* 0x0000000000017941 */ /* 0x000fea0003800000 */
.L_x_459:
        /* <DEDUP_REMOVED lines=9> */
.L_x_462:
[----:B------:R-:W-:Y:S05]  /*c8d0*/  BSYNC B1 ;  /* 0x0000000000017941 */ /* 0x000fea0003800000 */
.L_x_461:
        /* <DEDUP_REMOVED lines=11> */
.L_x_464:
[----:B------:R-:W-:Y:S05]  /*c990*/  BSYNC B1 ;  /* 0x0000000000017941 */ /* 0x000fea0003800000 */
.L_x_463:
        /* <DEDUP_REMOVED lines=12> */
.L_x_466:
[----:B------:R-:W-:Y:S05]  /*ca60*/  BSYNC B1 ;  /* 0x0000000000017941 */ /* 0x000fea0003800000 */
.L_x_465:
        /* <DEDUP_REMOVED lines=9> */
.L_x_468:
[----:B------:R-:W-:Y:S05]  /*cb00*/  BSYNC B1 ;  /* 0x0000000000017941 */ /* 0x000fea0003800000 */
.L_x_467:
        /* <DEDUP_REMOVED lines=9> */
.L_x_470:
[----:B------:R-:W-:Y:S05]  /*cba0*/  BSYNC B1 ;  /* 0x0000000000017941 */ /* 0x000fea0003800000 */
.L_x_469:
        /* <DEDUP_REMOVED lines=11> */
.L_x_472:
[----:B------:R-:W-:Y:S05]  /*cc60*/  BSYNC B1 ;  /* 0x0000000000017941 */ /* 0x000fea0003800000 */
.L_x_471:
        /* <DEDUP_REMOVED lines=12> */
.L_x_474:
[----:B------:R-:W-:Y:S05]  /*cd30*/  BSYNC B1 ;  /* 0x0000000000017941 */ /* 0x000fea0003800000 */
.L_x_473:
        /* <DEDUP_REMOVED lines=9> */
.L_x_476:
[----:B------:R-:W-:Y:S05]  /*cdd0*/  BSYNC B1 ;  /* 0x0000000000017941 */ /* 0x000fea0003800000 */
.L_x_475:
        /* <DEDUP_REMOVED lines=9> */
.L_x_478:
[----:B------:R-:W-:Y:S05]  /*ce70*/  BSYNC B1 ;  /* 0x0000000000017941 */ /* 0x000fea0003800000 */
.L_x_477:
        /* <DEDUP_REMOVED lines=11> */
.L_x_480:
[----:B------:R-:W-:Y:S05]  /*cf30*/  BSYNC B1 ;  /* 0x0000000000017941 */ /* 0x000fea0003800000 */
.L_x_479:
[----:B0----5:R-:W-:Y:S01]  /*cf40*/  HADD2.F32 R3, -RZ, R224.H0_H0 ;  /* 0x200000e0ff037230 */ /* 0x021fe20000004100 */
[----:B------:R-:W-:Y:S01]  /*cf50*/  ISETP.GT.AND P2, PT, R0, 0x48, P1 ;  /* 0x000000480000780c */ /* 0x000fe20000f44270 */
[----:B------:R-:W-:Y:S01]  /*cf60*/  @P3 IMAD.MOV.U32 R15, RZ, RZ, R9 ;  /* 0x000000ffff0f3224 */ /* 0x000fe200078e0009 */
        /* <DEDUP_REMOVED lines=9> */
.L_x_482:
[----:B------:R-:W-:Y:S05]  /*d000*/  BSYNC B1 ;  /* 0x0000000000017941 */ /* 0x000fea0003800000 */
.L_x_481:
        /* <DEDUP_REMOVED lines=9> */
.L_x_484:
[----:B------:R-:W-:Y:S05]  /*d0a0*/  BSYNC B1 ;  /* 0x0000000000017941 */ /* 0x000fea0003800000 */
.L_x_483:
        /* <DEDUP_REMOVED lines=9> */
.L_x_486:
[----:B------:R-:W-:Y:S05]  /*d140*/  BSYNC B1 ;  /* 0x0000000000017941 */ /* 0x000fea0003800000 */
.L_x_485:
        /* <DEDUP_REMOVED lines=11> */
.L_x_488:
[----:B------:R-:W-:Y:S05]  /*d200*/  BSYNC B1 ;  /* 0x0000000000017941 */ /* 0x000fea0003800000 */
.L_x_487:
        /* <DEDUP_REMOVED lines=12> */
.L_x_490:
[----:B------:R-:W-:Y:S05]  /*d2d0*/  BSYNC B1 ;  /* 0x0000000000017941 */ /* 0x000fea0003800000 */
.L_x_489:
        /* <DEDUP_REMOVED lines=9> */
.L_x_492:
[----:B------:R-:W-:Y:S05]  /*d370*/  BSYNC B1 ;  /* 0x0000000000017941 */ /* 0x000fea0003800000 */
.L_x_491:
        /* <DEDUP_REMOVED lines=9> */
.L_x_494:
[----:B------:R-:W-:Y:S05]  /*d410*/  BSYNC B1 ;  /* 0x0000000000017941 */ /* 0x000fea0003800000 */
.L_x_493:
        /* <DEDUP_REMOVED lines=11> */
.L_x_496:
[----:B------:R-:W-:Y:S05]  /*d4d0*/  BSYNC B1 ;  /* 0x0000000000017941 */ /* 0x000fea0003800000 */
.L_x_495:
        /* <DEDUP_REMOVED lines=12> */
.L_x_498:
[----:B------:R-:W-:Y:S05]  /*d5a0*/  BSYNC B1 ;  /* 0x0000000000017941 */ /* 0x000fea0003800000 */
.L_x_497:
        /* <DEDUP_REMOVED lines=9> */
.L_x_500:
[----:B------:R-:W-:Y:S05]  /*d640*/  BSYNC B1 ;  /* 0x0000000000017941 */ /* 0x000fea0003800000 */
.L_x_499:
        /* <DEDUP_REMOVED lines=9> */
.L_x_502:
[----:B------:R-:W-:Y:S05]  /*d6e0*/  BSYNC B1 ;  /* 0x0000000000017941 */ /* 0x000fea0003800000 */
.L_x_501:
        /* <DEDUP_REMOVED lines=11> */
.L_x_504:
[----:B------:R-:W-:Y:S05]  /*d7a0*/  BSYNC B1 ;  /* 0x0000000000017941 */ /* 0x000fea0003800000 */
.L_x_503:
[----:B0----5:R-:W-:Y:S01]  /*d7b0*/  HADD2.F32 R3, -RZ, R224.H0_H0 ;  /* 0x200000e0ff037230 */ /* 0x021fe20000004100 */
[----:B------:R-:W-:Y:S01]  /*d7c0*/  @P3 MOV R15, R9 ;  /* 0x00000009000f3202 */ /* 0x000fe20000000f00 */
        /* <DEDUP_REMOVED lines=10> */
.L_x_506:
[----:B------:R-:W-:Y:S05]  /*d870*/  BSYNC B1 ;  /* 0x0000000000017941 */ /* 0x000fea0003800000 */
.L_x_505:
        /* <DEDUP_REMOVED lines=9> */
.L_x_508:
[----:B------:R-:W-:Y:S05]  /*d910*/  BSYNC B1 ;  /* 0x0000000000017941 */ /* 0x000fea0003800000 */
.L_x_507:
        /* <DEDUP_REMOVED lines=9> */
.L_x_510:
[----:B------:R-:W-:Y:S05]  /*d9b0*/  BSYNC B1 ;  /* 0x0000000000017941 */ /* 0x000fea0003800000 */
.L_x_509:
        /* <DEDUP_REMOVED lines=11> */
.L_x_512:
[----:B------:R-:W-:Y:S05]  /*da70*/  BSYNC B1 ;  /* 0x0000000000017941 */ /* 0x000fea0003800000 */
.L_x_511:
        /* <DEDUP_REMOVED lines=12> */
.L_x_514:
[----:B------:R-:W-:Y:S05]  /*db40*/  BSYNC B1 ;  /* 0x0000000000017941 */ /* 0x000fea0003800000 */
.L_x_513:
        /* <DEDUP_REMOVED lines=9> */
.L_x_516:
[----:B------:R-:W-:Y:S05]  /*dbe0*/  BSYNC B1 ;  /* 0x0000000000017941 */ /* 0x000fea0003800000 */
.L_x_515:
        /* <DEDUP_REMOVED lines=9> */
.L_x_518:
[----:B------:R-:W-:Y:S05]  /*dc80*/  BSYNC B1 ;  /* 0x0000000000017941 */ /* 0x000fea0003800000 */
.L_x_517:
        /* <DEDUP_REMOVED lines=11> */
.L_x_520:
[----:B------:R-:W-:Y:S05]  /*dd40*/  BSYNC B1 ;  /* 0x0000000000017941 */ /* 0x000fea0003800000 */
.L_x_519:
        /* <DEDUP_REMOVED lines=12> */
.L_x_522:
[----:B------:R-:W-:Y:S05]  /*de10*/  BSYNC B1 ;  /* 0x0000000000017941 */ /* 0x000fea0003800000 */
.L_x_521:
        /* <DEDUP_REMOVED lines=9> */
.L_x_524:
[----:B------:R-:W-:Y:S05]  /*deb0*/  BSYNC B1 ;  /* 0x0000000000017941 */ /* 0x000fea0003800000 */
.L_x_523:
        /* <DEDUP_REMOVED lines=9> */
.L_x_526:
[----:B------:R-:W-:Y:S05]  /*df50*/  BSYNC B1 ;  /* 0x0000000000017941 */ /* 0x000fea0003800000 */
.L_x_525:
        /* <DEDUP_REMOVED lines=11> */
.L_x_528:
[----:B------:R-:W-:Y:S05]  /*e010*/  BSYNC B1 ;  /* 0x0000000000017941 */ /* 0x000fea0003800000 */
.L_x_527:
[----:B0----5:R-:W-:Y:S01]  /*e020*/  HADD2.F32 R3, -RZ, R224.H0_H0 ;  /* 0x200000e0ff037230 */ /* 0x021fe20000004100 */
[----:B------:R-:W-:Y:S01]  /*e030*/  ISETP.GT.AND P2, PT, R0, 0x78, P1 ;  /* 0x000000780000780c */ /* 0x000fe20000f44270 */
[----:B------:R-:W-:Y:S01]  /*e040*/  @P0 IMAD.MOV.U32 R5, RZ, RZ, R9 ;  /* 0x000000ffff050224 */ /* 0x000fe200078e0009 */
[----:B------:R-:W-:Y:S02]  /*e050*/  BSSY B1, `(.L_x_529) ;  /* 0x0000007000017945 */ /* 0x000fe40003800000 */
[----:B-1-34-:R-:W-:-:S04]  /*e060*/  FMUL R6, R3, R16 ;  /* 0x0000001003067220 */ /* 0x01afc80000400000 */
[----:B------:R-:W-:-:S05]  /*e070*/  FFMA R6, R85, R2, R6 ;  /* 0x0000000255067223 */ /* 0x000fca0000000006 */
[----:B------:R-:W-:-:S05]  /*e080*/  F2FP.F16.F32.PACK_AB R6, RZ, R6 ;  /* 0x00000006ff06723e */ /* 0x000fca00000000ff */
[----:B------:R0:W-:Y:S01]  /*e090*/  @P0 STG.E.U16 desc[UR36][R4.64+0xf2], R6 ;  /* 0x0000f20604000986 */ /* 0x0001e2000c101524 */
[----:B------:R-:W-:Y:S05]  /*e0a0*/  @!P2 BRA `(.L_x_530) ;  /* 0x000000000004a947 */ /* 0x000fea0003800000 */
[----:B------:R1:W5:Y:S02]  /*e0b0*/  LDG.E.LTC128B.U16 R224, desc[UR36][R12.64+0xf0] ;  /* 0x0000f0240ce07981 */ /* 0x000364000c1e1520 */
.L_x_530:
[----:B------:R-:W-:Y:S05]  /*e0c0*/  BSYNC B1 ;  /* 0x0000000000017941 */ /* 0x000fea0003800000 */
.L_x_529:
        /* <DEDUP_REMOVED lines=11> */
.L_x_532:
[----:B------:R-:W-:Y:S05]  /*e180*/  BSYNC B1 ;  /* 0x0000000000017941 */ /* 0x000fea0003800000 */
.L_x_531:
[----:B------:R-:W-:Y:S05]  /*e190*/  @!P1 BRA `(.L_x_533) ;  /* 0x0000004c00389947 */ /* 0x000fea0003800000 */
[----:B0----5:R-:W-:-:S05]  /*e1a0*/  HADD2.F32 R3, -RZ, R224.H0_H0 ;  /* 0x200000e0ff037230 */ /* 0x021fca0000004100 */
[----:B------:R-:W-:-:S04]  /*e1b0*/  FMUL R0, R3, R16 ;  /* 0x0000001003007220 */ /* 0x000fc80000400000 */
[----:B------:R-:W-:-:S05]  /*e1c0*/  FFMA R0, R87, R2, R0 ;  /* 0x0000000257007223 */ /* 0x000fca0000000000 */
[----:B------:R-:W-:-:S05]  /*e1d0*/  F2FP.F16.F32.PACK_AB R0, RZ, R0 ;  /* 0x00000000ff00723e */ /* 0x000fca00000000ff */
[----:B------:R4:W-:Y:S01]  /*e1e0*/  STG.E.U16 desc[UR36][R10.64+0xf2], R0 ;  /* 0x0000f2000a007986 */ /* 0x0009e2000c101524 */
[----:B------:R-:W-:Y:S05]  /*e1f0*/  BRA `(.L_x_533) ;  /* 0x0000004c00207947 */ /* 0x000fea0003800000 */
.L_x_30:
[----:B------:R-:W2:Y:S01]  /*e200*/  LDL.LU R9, [R1+0x8] ;  /* 0x0000080001097983 */ /* 0x000ea20000300800 */
[----:B------:R-:W-:-:S03]  /*e210*/  ULDC.64 UR4, c[0x0][0x5c0] ;  /* 0x0001700000047ab9 */ /* 0x000fc60000000a00 */
[----:B------:R-:W3:Y:S04]  /*e220*/  LDL.LU R8, [R1+0xc] ;  /* 0x00000c0001087983 */ /* 0x000ee80000300800 */
[----:B------:R-:W4:Y:S04]  /*e230*/  LDL.LU R234, [R1+0x5c] ;  /* 0x00005c0001ea7983 */ /* 0x000f280000300800 */
        /* <DEDUP_REMOVED lines=15> */
[----:B------:R0:W-:Y:S04]  /*e330*/  STL [R1+0x11c], R83 ;  /* 0x00011c5301007387 */ /* 0x0001e80000100800 */
[----:B0-----:R-:W4:Y:S04]  /*e340*/  LDL.LU R83, [R1+0xac] ;  /* 0x0000ac0001537983 */ /* 0x001f280000300800 */
[----:B------:R-:W4:Y:S04]  /*e350*/  LDL.LU R229, [R1+0xb0] ;  /* 0x0000b00001e57983 */ /* 0x000f280000300800 */
[----:B------:R-:W4:Y:S04]  /*e360*/  LDL.LU R222, [R1+0xb4] ;  /* 0x0000b40001de7983 */ /* 0x000f280000300800 */
[----:B------:R0:W-:Y:S04]  /*e370*/  STL [R1+0x118], R84 ;  /* 0x0001185401007387 */ /* 0x0001e80000100800 */
[----:B0-----:R-:W4:Y:S04]  /*e380*/  LDL.LU R84, [R1+0xbc] ;  /* 0x0000bc0001547983 */ /* 0x001f280000300800 */
        /* <DEDUP_REMOVED lines=12> */
[----:B------:R-:W4:Y:S01]  /*e450*/  LDL.LU R23, [R1+0xfc] ;  /* 0x0000fc0001177983 */ /* 0x000f220000300800 */
[----:B------:R-:W-:-:S03]  /*e460*/  LEA R4, P1, R6, UR4, 0x1 ;  /* 0x0000000406047c11 */ /* 0x000fc6000f8208ff */
[----:B------:R0:W-:Y:S01]  /*e470*/  STL [R1+0x114], R85 ;  /* 0x0001145501007387 */ /* 0x0001e20000100800 */
[----:B------:R-:W-:-:S03]  /*e480*/  LEA.HI.X R5, R6, UR5, R10, 0x1, P1 ;  /* 0x0000000506057c11 */ /* 0x000fc600088f0c0a */
[----:B0-----:R-:W4:Y:S04]  /*e490*/  LDL.LU R85, [R1+0x6c] ;  /* 0x00006c0001557983 */ /* 0x001f280000300800 */
[----:B------:R0:W-:Y:S04]  /*e4a0*/  STL [R1+0x110], R86 ;  /* 0x0001105601007387 */ /* 0x0001e80000100800 */
[----:B0-----:R-:W4:Y:S04]  /*e4b0*/  LDL.LU R86, [R1+0x7c] ;  /* 0x00007c0001567983 */ /* 0x001f280000300800 */
[----:B------:R0:W-:Y:S04]  /*e4c0*/  STL [R1+0x10c], R87 ;  /* 0x00010c5701007387 */ /* 0x0001e80000100800 */
[----:B0-----:R-:W4:Y:S04]  /*e4d0*/  LDL.LU R87, [R1+0x8c] ;  /* 0x00008c0001577983 */ /* 0x001f280000300800 */
[----:B------:R0:W-:Y:S04]  /*e4e0*/  STL [R1+0x108], R16 ;  /* 0x0001081001007387 */ /* 0x0001e80000100800 */
[----:B0-----:R-:W4:Y:S04]  /*e4f0*/  LDL.LU R16, [R1+0x9c] ;  /* 0x00009c0001107983 */ /* 0x001f280000300800 */
[----:B------:R-:W4:Y:S04]  /*e500*/  LDL.LU R6, [R1+0x4] ;  /* 0x0000040001067983 */ /* 0x000f280000300800 */
[----:B------:R-:W4:Y:S01]  /*e510*/  LDL.LU R7, [R1] ;  /* 0x0000000001077983 */ /* 0x000f220000300800 */
[----:B------:R-:W-:Y:S01]  /*e520*/  ISETP.GT.AND P1, PT, R0, 0x1, P0 ;  /* 0x000000010000780c */ /* 0x000fe20000724270 */
[----:B------:R-:W-:-:S02]  /*e530*/  USHF.L.U32 UR5, UR8, 0x4, URZ ;  /* 0x0000000408057899 */ /* 0x000fc4000800063f */
[----:B------:R-:W-:Y:S01]  /*e540*/  USHF.L.U64.HI UR4, UR8, 0x4, UR9 ;  /* 0x0000000408047899 */ /* 0x000fe20008010209 */
[----:B------:R-:W4:Y:S01]  /*e550*/  LDL.LU R10, [R1+0x18] ;  /* 0x00001800010a7983 */ /* 0x000f220000300800 */
[-C--:B--2---:R-:W-:Y:S01]  /*e560*/  FMUL R9, R9, R2.reuse ;  /* 0x0000000209097220 */ /* 0x084fe20000400000 */
[----:B---3--:R-:W-:-:S04]  /*e570*/  FMUL R8, R8, R2 ;  /* 0x0000000208087220 */ /* 0x008fc80000400000 */
[----:B------:R-:W-:Y:S02]  /*e580*/  F2FP.F16.F32.PACK_AB R9, RZ, R9 ;  /* 0x00000009ff09723e */ /* 0x000fe400000000ff */
[----:B------:R-:W-:Y:S01]  /*e590*/  F2FP.F16.F32.PACK_AB R8, RZ, R8 ;  /* 0x00000008ff08723e */ /* 0x000fe200000000ff */
[-C--:B----4-:R-:W-:Y:S01]  /*e5a0*/  FMUL R6, R6, R2.reuse ;  /* 0x0000000206067220 */ /* 0x090fe20000400000 */
[----:B------:R-:W-:-:S04]  /*e5b0*/  FMUL R7, R7, R2 ;  /* 0x0000000207077220 */ /* 0x000fc80000400000 */
[----:B------:R-:W-:Y:S02]  /*e5c0*/  F2FP.F16.F32.PACK_AB R6, RZ, R6 ;  /* 0x00000006ff06723e */ /* 0x000fe400000000ff */
[----:B------:R-:W-:-:S03]  /*e5d0*/  F2FP.F16.F32.PACK_AB R7, RZ, R7 ;  /* 0x00000007ff07723e */ /* 0x000fc600000000ff */
[----:B------:R0:W-:Y:S01]  /*e5e0*/  @P1 STG.E.U16 desc[UR36][R4.64+0x2], R6 ;  /* 0x0000020604001986 */ /* 0x0001e2000c101524 */
[----:B------:R-:W-:-:S03]  /*e5f0*/  ISETP.GT.AND P1, PT, R3, 0x8, PT ;  /* 0x000000080300780c */ /* 0x000fc60003f24270 */
[----:B------:R1:W-:Y:S01]  /*e600*/  @P2 STG.E.U16 desc[UR36][R4.64], R7 ;  /* 0x0000000704002986 */ /* 0x0003e2000c101524 */
[----:B------:R-:W-:Y:S02]  /*e610*/  ISETP.GT.AND P2, PT, R0, RZ, P1 ;  /* 0x000000ff0000720c */ /* 0x000fe40000f44270 */
[----:B0-----:R-:W-:-:S04]  /*e620*/  IADD3 R6, P3, R4, UR5, RZ ;  /* 0x0000000504067c10 */ /* 0x001fc8000ff7e0ff */
[----:B-1----:R-:W-:-:S07]  /*e630*/  IADD3.X R7, R5, UR4, RZ, P3, !PT ;  /* 0x0000000405077c10 */ /* 0x002fce0009ffe4ff */
[----:B------:R0:W-:Y:S01]  /*e640*/  @P2 STG.E.U16 desc[UR36][R6.64], R9 ;  /* 0x0000000906002986 */ /* 0x0001e2000c101524 */
[----:B------:R-:W-:-:S03]  /*e650*/  ISETP.GT.AND P2, PT, R0, 0x1, P1 ;  /* 0x000000010000780c */ /* 0x000fc60000f44270 */
[----:B0-----:R-:W2:Y:S10]  /*e660*/  LDL.LU R9, [R1+0x14] ;  /* 0x0000140001097983 */ /* 0x001eb40000300800 */
[----:B------:R0:W-:Y:S04]  /*e670*/  @P2 STG.E.U16 desc[UR36][R6.64+0x2], R8 ;  /* 0x0000020806002986 */ /* 0x0001e8000c101524 */
[----:B0-----:R-:W3:Y:S01]  /*e680*/  LDL.LU R8, [R1+0x10] ;  /* 0x0000100001087983 */ /* 0x001ee20000300800 */
[----:B------:R-:W-:Y:S01]  /*e690*/  ISETP.GT.AND P3, PT, R0, 0x8, P0 ;  /* 0x000000080000780c */ /* 0x000fe20000764270 */
[----:B------:R-:W-:Y:S01]  /*e6a0*/  FMUL R10, R10, R2 ;  /* 0x000000020a0a7220 */ /* 0x000fe20000400000 */
[----:B------:R-:W-:-:S02]  /*e6b0*/  ISETP.GT.AND P4, PT, R0, 0x9, P0 ;  /* 0x000000090000780c */ /* 0x000fc40000784270 */
[----:B------:R-:W-:Y:S01]  /*e6c0*/  ISETP.GT.AND P2, PT, R0, 0x8, P1 ;  /* 0x000000080000780c */ /* 0x000fe20000f44270 */
[----:B--2---:R-:W-:-:S05]  /*e6d0*/  FMUL R9, R9, R2 ;  /* 0x0000000209097220 */ /* 0x004fca0000400000 */
[----:B------:R-:W-:Y:S01]  /*e6e0*/  F2FP.F16.F32.PACK_AB R9, RZ, R9 ;  /* 0x00000009ff09723e */ /* 0x000fe200000000ff */
[----:B---3--:R-:W-:-:S05]  /*e6f0*/  FMUL R8, R8, R2 ;  /* 0x0000000208087220 */ /* 0x008fca0000400000 */
[----:B------:R-:W-:-:S04]  /*e700*/  F2FP.F16.F32.PACK_AB R8, RZ, R8 ;  /* 0x00000008ff08723e */ /* 0x000fc800000000ff */
[----:B------:R-:W-:Y:S02]  /*e710*/  PRMT R11, R8, 0x7610, R11 ;  /* 0x00007610080b7816 */ /* 0x000fe4000000000b */
[----:B------:R-:W-:Y:S01]  /*e720*/  F2FP.F16.F32.PACK_AB R8, RZ, R10 ;  /* 0x0000000aff08723e */ /* 0x000fe200000000ff */
[----:B------:R0:W-:Y:S04]  /*e730*/  @P4 STG.E.U16 desc[UR36][R4.64+0x12], R9 ;  /* 0x0000120904004986 */ /* 0x0001e8000c101524 */
[----:B------:R-:W2:Y:S04]  /*e740*/  LDL.LU R10, [R1+0x28] ;  /* 0x00002800010a7983 */ /* 0x000ea80000300800 */
[----:B------:R-:W-:Y:S04]  /*e750*/  @P3 STG.E.U16 desc[UR36][R4.64+0x10], R11 ;  /* 0x0000100b04003986 */ /* 0x000fe8000c101524 */
[----:B0-----:R-:W3:Y:S04]  /*e760*/  LDL.LU R9, [R1+0x24] ;  /* 0x0000240001097983 */ /* 0x001ee80000300800 */
[----:B------:R0:W-:Y:S04]  /*e770*/  @P2 STG.E.U16 desc[UR36][R6.64+0x10], R8 ;  /* 0x0000100806002986 */ /* 0x0001e8000c101524 */
[----:B0-----:R-:W4:Y:S01]  /*e780*/  LDL.LU R8, [R1+0x1c] ;  /* 0x00001c0001087983 */ /* 0x001f220000300800 */
[----:B------:R-:W-:Y:S01]  /*e790*/  ISETP.GT.AND P2, PT, R0, 0x9, P1 ;  /* 0x000000090000780c */ /* 0x000fe20000f44270 */
[----:B----4-:R-:W-:-:S05]  /*e7a0*/  FMUL R8, R8, R2 ;  /* 0x0000000208087220 */ /* 0x010fca0000400000 */
[----:B------:R-:W-:-:S07]  /*e7b0*/  F2FP.F16.F32.PACK_AB R8, RZ, R8 ;  /* 0x00000008ff08723e */ /* 0x000fce00000000ff */
[----:B------:R0:W-:Y:S04]  /*e7c0*/  @P2 STG.E.U16 desc[UR36][R6.64+0x12], R8 ;  /* 0x0000120806002986 */ /* 0x0001e8000c101524 */
[----:B0-----:R-:W4:Y:S01]  /*e7d0*/  LDL.LU R8, [R1+0x20] ;  /* 0x0000200001087983 */ /* 0x001f220000300800 */
[C---:B------:R-:W-:Y:S01]  /*e7e0*/  ISETP.GT.AND P3, PT, R0.reuse, 0x10, P0 ;  /* 0x000000100000780c */ /* 0x040fe20000764270 */
[-C--:B---3--:R-:W-:Y:S01]  /*e7f0*/  FMUL R9, R9, R2.reuse ;  /* 0x0000000209097220 */ /* 0x088fe20000400000 */
[----:B------:R-:W-:Y:S01]  /*e800*/  ISETP.GT.AND P4, PT, R0, 0x11, P0 ;  /* 0x000000110000780c */ /* 0x000fe20000784270 */
[----:B--2---:R-:W-:Y:S01]  /*e810*/  FMUL R10, R10, R2 ;  /* 0x000000020a0a7220 */ /* 0x004fe20000400000 */
[----:B------:R-:W-:Y:S02]  /*e820*/  ISETP.GT.AND P2, PT, R0, 0x10, P1 ;  /* 0x000000100000780c */ /* 0x000fe40000f44270 */
[----:B------:R-:W-:-:S09]  /*e830*/  F2FP.F16.F32.PACK_AB R9, RZ, R9 ;  /* 0x00000009ff09723e */ /* 0x000fd200000000ff */
[----:B------:R0:W-:Y:S01]  /*e840*/  @P4 STG.E.U16 desc[UR36][R4.64+0x22], R9 ;  /* 0x0000220904004986 */ /* 0x0001e2000c101524 */
[----:B----4-:R-:W-:-:S05]  /*e850*/  FMUL R8, R8, R2 ;  /* 0x0000000208087220 */ /* 0x010fca0000400000 */
[----:B------:R-:W-:-:S04]  /*e860*/  F2FP.F16.F32.PACK_AB R8, RZ, R8 ;  /* 0x00000008ff08723e */ /* 0x000fc800000000ff */
[----:B------:R-:W-:Y:S02]  /*e870*/  PRMT R11, R8, 0x7610, R11 ;  /* 0x00007610080b7816 */ /* 0x000fe4000000000b */
[----:B------:R-:W-:Y:S02]  /*e880*/  F2FP.F16.F32.PACK_AB R8, RZ, R10 ;  /* 0x0000000aff08723e */ /* 0x000fe400000000ff */
        /* <DEDUP_REMOVED lines=37> */
[----:B------:R-:W-:Y:S01]  /*eae0*/  @P4 STG.E.U16 desc[UR36][R4.64+0x42], R9 ;  /* 0x0000420904004986 */ /* 0x000fe2000c101524 */
[----:B----4-:R-:W-:-:S05]  /*eaf0*/  FMUL R8, R8, R2 ;  /* 0x0000000208087220 */ /* 0x010fca0000400000 */
[----:B------:R-:W-:-:S04]  /*eb00*/  F2FP.F16.F32.PACK_AB R8, RZ, R8 ;  /* 0x00000008ff08723e */ /* 0x000fc800000000ff */
[----:B------:R-:W-:Y:S02]  /*eb10*/  PRMT R11, R8, 0x7610, R11 ;  /* 0x00007610080b7816 */ /* 0x000fe4000000000b */
[----:B------:R-:W-:Y:S02]  /*eb20*/  F2FP.F16.F32.PACK_AB R8, RZ, R10 ;  /* 0x0000000aff08723e */ /* 0x000fe400000000ff */
[----:B------:R-:W2:Y:S04]  /*eb30*/  LDL.LU R10, [R1+0x50] ;  /* 0x00005000010a7983 */ /* 0x000ea80000300800 */
[----:B------:R0:W-:Y:S04]  /*eb40*/  @P3 STG.E.U16 desc[UR36][R4.64+0x40], R11 ;  /* 0x0000400b04003986 */ /* 0x0001e8000c101524 */
[----:B------:R1:W-:Y:S04]  /*eb50*/  @P2 STG.E.U16 desc[UR36][R6.64+0x40], R8 ;  /* 0x0000400806002986 */ /* 0x0003e8000c101524 */
[----:B0-----:R-:W3:Y:S04]  /*eb60*/  LDL.LU R11, [R1+0xd0] ;  /* 0x0000d000010b7983 */ /* 0x001ee80000300800 */
[----:B------:R-:W4:Y:S04]  /*eb70*/  LDL.LU R9, [R1+0x54] ;  /* 0x0000540001097983 */ /* 0x000f280000300800 */
[----:B-1----:R-:W2:Y:S01]  /*eb80*/  LDL.LU R8, [R1+0x4c] ;  /* 0x00004c0001087983 */ /* 0x002ea20000300800 */
[----:B------:R-:W-:Y:S01]  /*eb90*/  ISETP.GT.AND P2, PT, R0, 0x21, P1 ;  /* 0x000000210000780c */ /* 0x000fe20000f44270 */
[----:B--2---:R-:W-:-:S05]  /*eba0*/  FMUL R8, R8, R2 ;  /* 0x0000000208087220 */ /* 0x004fca0000400000 */
[----:B------:R-:W-:-:S07]  /*ebb0*/  F2FP.F16.F32.PACK_AB R8, RZ, R8 ;  /* 0x00000008ff08723e */ /* 0x000fce00000000ff */
[----:B------:R0:W-:Y:S04]  /*ebc0*/  @P2 STG.E.U16 desc[UR36][R6.64+0x42], R8 ;  /* 0x0000420806002986 */ /* 0x0001e8000c101524 */
[----:B0-----:R-:W2:Y:S01]  /*ebd0*/  LDL.LU R8, [R1+0x58] ;  /* 0x0000580001087983 */ /* 0x001ea20000300800 */
[----:B------:R-:W-:Y:S01]  /*ebe0*/  ISETP.GT.AND P3, PT, R0, 0x28, P0 ;  /* 0x000000280000780c */ /* 0x000fe20000764270 */
[-C--:B------:R-:W-:Y:S01]  /*ebf0*/  FMUL R10, R10, R2.reuse ;  /* 0x000000020a0a7220 */ /* 0x080fe20000400000 */
[C---:B------:R-:W-:Y:S01]  /*ec00*/  ISETP.GT.AND P4, PT, R0.reuse, 0x29, P0 ;  /* 0x000000290000780c */ /* 0x040fe20000784270 */
[----:B----4-:R-:W-:Y:S01]  /*ec10*/  FMUL R9, R9, R2 ;  /* 0x0000000209097220 */ /* 0x010fe20000400000 */
[----:B------:R-:W-:Y:S02]  /*ec20*/  ISETP.GT.AND P2, PT, R0, 0x28, P1 ;  /* 0x000000280000780c */ /* 0x000fe40000f44270 */
[----:B------:R-:W-:-:S02]  /*ec30*/  F2FP.F16.F32.PACK_AB R10, RZ, R10 ;  /* 0x0000000aff0a723e */ /* 0x000fc400000000ff */
[----:B------:R-:W-:-:S05]  /*ec40*/  F2FP.F16.F32.PACK_AB R9, RZ, R9 ;  /* 0x00000009ff09723e */ /* 0x000fca00000000ff */
[----:B------:R0:W-:Y:S04]  /*ec50*/  @P3 STG.E.U16 desc[UR36][R4.64+0x50], R10 ;  /* 0x0000500a04003986 */ /* 0x0001e8000c101524 */
[----:B------:R1:W-:Y:S04]  /*ec60*/  @P4 STG.E.U16 desc[UR36][R4.64+0x52], R9 ;  /* 0x0000520904004986 */ /* 0x0003e8000c101524 */
[----:B0-----:R-:W4:Y:S04]  /*ec70*/  LDL.LU R10, [R1+0xcc] ;  /* 0x0000cc00010a7983 */ /* 0x001f280000300800 */
[----:B-1----:R-:W3:Y:S01]  /*ec80*/  LDL.LU R9, [R1+0xc8] ;  /* 0x0000c80001097983 */ /* 0x002ee20000300800 */
[----:B------:R-:W-:-:S02]  /*ec90*/  ISETP.GT.AND P4, PT, R0, 0x30, P0 ;  /* 0x000000300000780c */ /* 0x000fc40000784270 */
[----:B------:R-:W-:Y:S01]  /*eca0*/  ISETP.GT.AND P5, PT, R0, 0x31, P0 ;  /* 0x000000310000780c */ /* 0x000fe200007a4270 */
[-C--:B------:R-:W-:Y:S01]  /*ecb0*/  FMUL R234, R234, R2.reuse ;  /* 0x00000002eaea7220 */ /* 0x080fe20000400000 */
[----:B------:R-:W-:Y:S01]  /*ecc0*/  ISETP.GT.AND P3, PT, R0, 0x30, P1 ;  /* 0x000000300000780c */ /* 0x000fe20000f64270 */
[-C--:B------:R-:W-:Y:S01]  /*ecd0*/  FMUL R233, R233, R2.reuse ;  /* 0x00000002e9e97220 */ /* 0x080fe20000400000 */
[-C--:B------:R-:W-:Y:S01]  /*ece0*/  FMUL R227, R227, R2.reuse ;  /* 0x00000002e3e37220 */ /* 0x080fe20000400000 */
[----:B------:R-:W-:Y:S01]  /*ecf0*/  FMUL R220, R220, R2 ;  /* 0x00000002dcdc7220 */ /* 0x000fe20000400000 */
[----:B------:R-:W-:Y:S02]  /*ed00*/  F2FP.F16.F32.PACK_AB R234, RZ, R234 ;  /* 0x000000eaffea723e */ /* 0x000fe400000000ff */
[----:B------:R-:W-:Y:S02]  /*ed10*/  F2FP.F16.F32.PACK_AB R233, RZ, R233 ;  /* 0x000000e9ffe9723e */ /* 0x000fe400000000ff */
[----:B------:R-:W-:-:S02]  /*ed20*/  F2FP.F16.F32.PACK_AB R227, RZ, R227 ;  /* 0x000000e3ffe3723e */ /* 0x000fc400000000ff */
[----:B------:R-:W-:Y:S01]  /*ed30*/  F2FP.F16.F32.PACK_AB R220, RZ, R220 ;  /* 0x000000dcffdc723e */ /* 0x000fe200000000ff */
[-C--:B------:R-:W-:Y:S01]  /*ed40*/  FMUL R85, R85, R2.reuse ;  /* 0x0000000255557220 */ /* 0x080fe20000400000 */
[----:B--2---:R-:W-:-:S05]  /*ed50*/  FMUL R8, R8, R2 ;  /* 0x0000000208087220 */ /* 0x004fca0000400000 */
[----:B------:R-:W-:-:S05]  /*ed60*/  F2FP.F16.F32.PACK_AB R8, RZ, R8 ;  /* 0x00000008ff08723e */ /* 0x000fca00000000ff */
[----:B------:R0:W-:Y:S04]  /*ed70*/  @P2 STG.E.U16 desc[UR36][R6.64+0x50], R8 ;  /* 0x0000500806002986 */ /* 0x0001e8000c101524 */
[----:B0-----:R-:W2:Y:S01]  /*ed80*/  LDL.LU R8, [R1+0xb8] ;  /* 0x0000b80001087983 */ /* 0x001ea20000300800 */
[----:B------:R-:W-:Y:S01]  /*ed90*/  ISETP.GT.AND P2, PT, R0, 0x29, P1 ;  /* 0x000000290000780c */ /* 0x000fe20000f44270 */
[-C--:B------:R-:W-:Y:S01]  /*eda0*/  FMUL R235, R235, R2.reuse ;  /* 0x00000002ebeb7220 */ /* 0x080fe20000400000 */
[-C--:B------:R-:W-:Y:S01]  /*edb0*/  FMUL R226, R226, R2.reuse ;  /* 0x00000002e2e27220 */ /* 0x080fe20000400000 */
[----:B------:R-:W-:-:S10]  /*edc0*/  FMUL R219, R219, R2 ;  /* 0x00000002dbdb7220 */ /* 0x000fd40000400000 */
[----:B------:R-:W-:Y:S01]  /*edd0*/  @P2 STG.E.U16 desc[UR36][R6.64+0x52], R234 ;  /* 0x000052ea06002986 */ /* 0x000fe2000c101524 */
[----:B------:R-:W-:-:S03]  /*ede0*/  ISETP.GT.AND P2, PT, R0, 0x31, P1 ;  /* 0x000000310000780c */ /* 0x000fc60000f44270 */
[----:B------:R-:W-:Y:S01]  /*edf0*/  @P4 STG.E.U16 desc[UR36][R4.64+0x60], R233 ;  /* 0x000060e904004986 */ /* 0x000fe2000c101524 */
[----:B------:R-:W-:-:S03]  /*ee00*/  ISETP.GT.AND P4, PT, R0, 0x38, P0 ;  /* 0x000000380000780c */ /* 0x000fc60000784270 */
[----:B------:R-:W-:Y:S01]  /*ee10*/  @P5 STG.E.U16 desc[UR36][R4.64+0x62], R227 ;  /* 0x000062e304005986 */ /* 0x000fe2000c101524 */
[----:B------:R-:W-:-:S03]  /*ee20*/  ISETP.GT.AND P5, PT, R0, 0x39, P0 ;  /* 0x000000390000780c */ /* 0x000fc600007a4270 */
[----:B------:R0:W-:Y:S01]  /*ee30*/  @P3 STG.E.U16 desc[UR36][R6.64+0x60], R220 ;  /* 0x000060dc06003986 */ /* 0x0001e2000c101524 */
[----:B------:R-:W-:Y:S02]  /*ee40*/  ISETP.GT.AND P3, PT, R0, 0x38, P1 ;  /* 0x000000380000780c */ /* 0x000fe40000f64270 */
[----:B------:R-:W-:Y:S02]  /*ee50*/  F2FP.F16.F32.PACK_AB R235, RZ, R235 ;  /* 0x000000ebffeb723e */ /* 0x000fe400000000ff */
[----:B------:R-:W-:Y:S02]  /*ee60*/  F2FP.F16.F32.PACK_AB R226, RZ, R226 ;  /* 0x000000e2ffe2723e */ /* 0x000fe400000000ff */
[----:B------:R-:W-:Y:S02]  /*ee70*/  F2FP.F16.F32.PACK_AB R219, RZ, R219 ;  /* 0x000000dbffdb723e */ /* 0x000fe400000000ff */
[----:B0-----:R-:W-:Y:S01]  /*ee80*/  F2FP.F16.F32.PACK_AB R220, RZ, R85 ;  /* 0x00000055ffdc723e */ /* 0x001fe200000000ff */
[----:B------:R-:W-:-:S04]  /*ee90*/  FMUL R86, R86, R2 ;  /* 0x0000000256567220 */ /* 0x000fc80000400000 */
[----:B------:R-:W-:Y:S01]  /*eea0*/  @P2 STG.E.U16 desc[UR36][R6.64+0x62], R220 ;  /* 0x000062dc06002986 */ /* 0x000fe2000c101524 */
[----:B------:R-:W-:-:S03]  /*eeb0*/  ISETP.GT.AND P2, PT, R0, 0x39, P1 ;  /* 0x000000390000780c */ /* 0x000fc60000f44270 */
[----:B------:R-:W-:Y:S01]  /*eec0*/  @P4 STG.E.U16 desc[UR36][R4.64+0x70], R235 ;  /* 0x000070eb04004986 */ /* 0x000fe2000c101524 */
[----:B------:R-:W-:-:S03]  /*eed0*/  ISETP.GT.AND P4, PT, R0, 0x40, P0 ;  /* 0x000000400000780c */ /* 0x000fc60000784270 */
[----:B------:R-:W-:Y:S01]  /*eee0*/  @P5 STG.E.U16 desc[UR36][R4.64+0x72], R226 ;  /* 0x000072e204005986 */ /* 0x000fe2000c101524 */
[----:B------:R-:W-:-:S03]  /*eef0*/  ISETP.GT.AND P5, PT, R0, 0x41, P0 ;  /* 0x000000410000780c */ /* 0x000fc600007a4270 */
[----:B------:R0:W-:Y:S01]  /*ef00*/  @P3 STG.E.U16 desc[UR36][R6.64+0x70], R219 ;  /* 0x000070db06003986 */ /* 0x0001e2000c101524 */
[----:B------:R-:W-:Y:S01]  /*ef10*/  ISETP.GT.AND P3, PT, R0, 0x40, P1 ;  /* 0x000000400000780c */ /* 0x000fe20000f64270 */
[-C--:B------:R-:W-:Y:S01]  /*ef20*/  FMUL R232, R232, R2.reuse ;  /* 0x00000002e8e87220 */ /* 0x080fe20000400000 */
[-C--:B------:R-:W-:Y:S01]  /*ef30*/  FMUL R225, R225, R2.reuse ;  /* 0x00000002e1e17220 */ /* 0x080fe20000400000 */
[----:B------:R-:W-:-:S03]  /*ef40*/  FMUL R218, R218, R2 ;  /* 0x00000002dada7220 */ /* 0x000fc60000400000 */
[----:B------:R-:W-:Y:S02]  /*ef50*/  F2FP.F16.F32.PACK_AB R232, RZ, R232 ;  /* 0x000000e8ffe8723e */ /* 0x000fe400000000ff */
[----:B------:R-:W-:Y:S02]  /*ef60*/  F2FP.F16.F32.PACK_AB R225, RZ, R225 ;  /* 0x000000e1ffe1723e */ /* 0x000fe400000000ff */
[----:B0-----:R-:W-:Y:S02]  /*ef70*/  F2FP.F16.F32.PACK_AB R219, RZ, R86 ;  /* 0x00000056ffdb723e */ /* 0x001fe400000000ff */
[----:B------:R-:W-:Y:S01]  /*ef80*/  F2FP.F16.F32.PACK_AB R218, RZ, R218 ;  /* 0x000000daffda723e */ /* 0x000fe200000000ff */
[-C--:B------:R-:W-:Y:S02]  /*ef90*/  FMUL R87, R87, R2.reuse ;  /* 0x0000000257577220 */ /* 0x080fe40000400000 */
[----:B------:R0:W-:Y:S01]  /*efa0*/  @P2 STG.E.U16 desc[UR36][R6.64+0x72], R219 ;  /* 0x000072db06002986 */ /* 0x0001e2000c101524 */
[----:B------:R-:W-:Y:S01]  /*efb0*/  ISETP.GT.AND P2, PT, R0, 0x41, P1 ;  /* 0x000000410000780c */ /* 0x000fe20000f44270 */
[----:B------:R-:W-:-:S02]  /*efc0*/  FMUL R217, R217, R2 ;  /* 0x00000002d9d97220 */ /* 0x000fc40000400000 */
[----:B------:R-:W-:Y:S01]  /*efd0*/  @P4 STG.E.U16 desc[UR36][R4.64+0x80], R232 ;  /* 0x000080e804004986 */ /* 0x000fe2000c101524 */
[----:B------:R-:W-:-:S03]  /*efe0*/  ISETP.GT.AND P4, PT, R0, 0x48, P0 ;  /* 0x000000480000780c */ /* 0x000fc60000784270 */
[----:B------:R-:W-:Y:S01]  /*eff0*/  @P5 STG.E.U16 desc[UR36][R4.64+0x82], R225 ;  /* 0x000082e104005986 */ /* 0x000fe2000c101524 */
[----:B------:R-:W-:-:S03]  /*f000*/  ISETP.GT.AND P5, PT, R0, 0x49, P0 ;  /* 0x000000490000780c */ /* 0x000fc600007a4270 */
[----:B------:R1:W-:Y:S01]  /*f010*/  @P3 STG.E.U16 desc[UR36][R6.64+0x80], R218 ;  /* 0x000080da06003986 */ /* 0x0003e2000c101524 */
[----:B------:R-:W-:Y:S01]  /*f020*/  ISETP.GT.AND P3, PT, R0, 0x48, P1 ;  /* 0x000000480000780c */ /* 0x000fe20000f64270 */
[-C--:B------:R-:W-:Y:S01]  /*f030*/  FMUL R231, R231, R2.reuse ;  /* 0x00000002e7e77220 */ /* 0x080fe20000400000 */
[----:B------:R-:W-:Y:S01]  /*f040*/  FMUL R224, R224, R2 ;  /* 0x00000002e0e07220 */ /* 0x000fe20000400000 */
[----:B------:R-:W-:Y:S02]  /*f050*/  F2FP.F16.F32.PACK_AB R220, RZ, R87 ;  /* 0x00000057ffdc723e */ /* 0x000fe400000000ff */
[----:B------:R-:W-:Y:S02]  /*f060*/  F2FP.F16.F32.PACK_AB R217, RZ, R217 ;  /* 0x000000d9ffd9723e */ /* 0x000fe400000000ff */
[----:B0-----:R-:W-:Y:S02]  /*f070*/  PRMT R219, R220, 0x7610, R219 ;  /* 0x00007610dcdb7816 */ /* 0x001fe400000000db */
[----:B------:R-:W-:-:S02]  /*f080*/  F2FP.F16.F32.PACK_AB R231, RZ, R231 ;  /* 0x000000e7ffe7723e */ /* 0x000fc400000000ff */
[----:B------:R-:W-:Y:S02]  /*f090*/  F2FP.F16.F32.PACK_AB R224, RZ, R224 ;  /* 0x000000e0ffe0723e */ /* 0x000fe400000000ff */
[----:B-1----:R-:W-:Y:S01]  /*f0a0*/  PRMT R218, R217, 0x7610, R218 ;  /* 0x00007610d9da7816 */ /* 0x002fe200000000da */
[----:B------:R-:W-:Y:S01]  /*f0b0*/  @P2 STG.E.U16 desc[UR36][R6.64+0x82], R219 ;  /* 0x000082db06002986 */ /* 0x000fe2000c101524 */
[----:B------:R-:W-:-:S03]  /*f0c0*/  ISETP.GT.AND P2, PT, R0, 0x49, P1 ;  /* 0x000000490000780c */ /* 0x000fc60000f44270 */
[----:B------:R-:W-:Y:S01]  /*f0d0*/  @P4 STG.E.U16 desc[UR36][R4.64+0x90], R231 ;  /* 0x000090e704004986 */ /* 0x000fe2000c101524 */
[----:B------:R-:W-:-:S03]  /*f0e0*/  ISETP.GT.AND P4, PT, R0, 0x50, P0 ;  /* 0x000000500000780c */ /* 0x000fc60000784270 */
[----:B------:R-:W-:Y:S01]  /*f0f0*/  @P5 STG.E.U16 desc[UR36][R4.64+0x92], R224 ;  /* 0x000092e004005986 */ /* 0x000fe2000c101524 */
[----:B------:R-:W-:Y:S01]  /*f100*/  ISETP.GT.AND P5, PT, R0, 0x51, P0 ;  /* 0x000000510000780c */ /* 0x000fe200007a4270 */
[-C--:B------:R-:W-:Y:S02]  /*f110*/  FMUL R16, R16, R2.reuse ;  /* 0x0000000210107220 */ /* 0x080fe40000400000 */
[----:B------:R-:W-:Y:S01]  /*f120*/  @P3 STG.E.U16 desc[UR36][R6.64+0x90], R218 ;  /* 0x000090da06003986 */ /* 0x000fe2000c101524 */
[----:B------:R-:W-:Y:S01]  /*f130*/  ISETP.GT.AND P3, PT, R0, 0x50, P1 ;  /* 0x000000500000780c */ /* 0x000fe20000f64270 */
[-C--:B------:R-:W-:Y:S01]  /*f140*/  FMUL R230, R230, R2.reuse ;  /* 0x00000002e6e67220 */ /* 0x080fe20000400000 */
[-C--:B------:R-:W-:Y:S01]  /*f150*/  FMUL R223, R223, R2.reuse ;  /* 0x00000002dfdf7220 */ /* 0x080fe20000400000 */
[----:B------:R-:W-:Y:S01]  /*f160*/  FMUL R216, R216, R2 ;  /* 0x00000002d8d87220 */ /* 0x000fe20000400000 */
[----:B------:R-:W-:Y:S02]  /*f170*/  F2FP.F16.F32.PACK_AB R217, RZ, R16 ;  /* 0x00000010ffd9723e */ /* 0x000fe400000000ff */
[----:B------:R-:W-:-:S02]  /*f180*/  F2FP.F16.F32.PACK_AB R230, RZ, R230 ;  /* 0x000000e6ffe6723e */ /* 0x000fc400000000ff */
[----:B------:R-:W-:Y:S02]  /*f190*/  F2FP.F16.F32.PACK_AB R223, RZ, R223 ;  /* 0x000000dfffdf723e */ /* 0x000fe400000000ff */
[----:B------:R-:W-:Y:S01]  /*f1a0*/  F2FP.F16.F32.PACK_AB R216, RZ, R216 ;  /* 0x000000d8ffd8723e */ /* 0x000fe200000000ff */
[----:B------:R-:W-:Y:S01]  /*f1b0*/  @P2 STG.E.U16 desc[UR36][R6.64+0x92], R217 ;  /* 0x000092d906002986 */ /* 0x000fe2000c101524 */
[----:B------:R-:W-:-:S03]  /*f1c0*/  ISETP.GT.AND P2, PT, R0, 0x51, P1 ;  /* 0x000000510000780c */ /* 0x000fc60000f44270 */
[----:B------:R-:W-:Y:S01]  /*f1d0*/  @P4 STG.E.U16 desc[UR36][R4.64+0xa0], R230 ;  /* 0x0000a0e604004986 */ /* 0x000fe2000c101524 */
[----:B------:R-:W-:-:S03]  /*f1e0*/  ISETP.GT.AND P4, PT, R0, 0x58, P0 ;  /* 0x000000580000780c */ /* 0x000fc60000784270 */
[----:B------:R-:W-:Y:S01]  /*f1f0*/  @P5 STG.E.U16 desc[UR36][R4.64+0xa2], R223 ;  /* 0x0000a2df04005986 */ /* 0x000fe2000c101524 */
[C---:B------:R-:W-:Y:S01]  /*f200*/  ISETP.GT.AND P5, PT, R0.reuse, 0x59, P0 ;  /* 0x000000590000780c */ /* 0x040fe200007a4270 */
[-C--:B------:R-:W-:Y:S02]  /*f210*/  FMUL R237, R83, R2.reuse ;  /* 0x0000000253ed7220 */ /* 0x080fe40000400000 */
[----:B------:R-:W-:Y:S01]  /*f220*/  @P3 STG.E.U16 desc[UR36][R6.64+0xa0], R216 ;  /* 0x0000a0d806003986 */ /* 0x000fe2000c101524 */
[----:B------:R-:W-:Y:S01]  /*f230*/  ISETP.GT.AND P3, PT, R0, 0x58, P1 ;  /* 0x000000580000780c */ /* 0x000fe20000f64270 */
[-C--:B------:R-:W-:Y:S01]  /*f240*/  FMUL R229, R229, R2.reuse ;  /* 0x00000002e5e57220 */ /* 0x080fe20000400000 */
[-C--:B------:R-:W-:Y:S01]  /*f250*/  FMUL R222, R222, R2.reuse ;  /* 0x00000002dede7220 */ /* 0x080fe20000400000 */
[----:B------:R-:W-:Y:S01]  /*f260*/  F2FP.F16.F32.PACK_AB R237, RZ, R237 ;  /* 0x000000edffed723e */ /* 0x000fe200000000ff */
[-C--:B------:R-:W-:Y:S01]  /*f270*/  FMUL R236, R84, R2.reuse ;  /* 0x0000000254ec7220 */ /* 0x080fe20000400000 */
[-C--:B------:R-:W-:Y:S01]  /*f280*/  FMUL R228, R228, R2.reuse ;  /* 0x00000002e4e47220 */ /* 0x080fe20000400000 */
[----:B------:R-:W-:Y:S01]  /*f290*/  F2FP.F16.F32.PACK_AB R229, RZ, R229 ;  /* 0x000000e5ffe5723e */ /* 0x000fe200000000ff */
[----:B------:R-:W-:Y:S01]  /*f2a0*/  FMUL R221, R221, R2 ;  /* 0x00000002dddd7220 */ /* 0x000fe20000400000 */
[----:B------:R-:W-:Y:S01]  /*f2b0*/  F2FP.F16.F32.PACK_AB R222, RZ, R222 ;  /* 0x000000deffde723e */ /* 0x000fe200000000ff */
[----:B------:R-:W-:Y:S01]  /*f2c0*/  @P2 STG.E.U16 desc[UR36][R6.64+0xa2], R237 ;  /* 0x0000a2ed06002986 */ /* 0x000fe2000c101524 */
[----:B------:R-:W-:-:S03]  /*f2d0*/  ISETP.GT.AND P2, PT, R0, 0x59, P1 ;  /* 0x000000590000780c */ /* 0x000fc60000f44270 */
[----:B------:R-:W-:Y:S01]  /*f2e0*/  @P4 STG.E.U16 desc[UR36][R4.64+0xb0], R229 ;  /* 0x0000b0e504004986 */ /* 0x000fe2000c101524 */
[----:B------:R-:W-:-:S03]  /*f2f0*/  ISETP.GT.AND P4, PT, R0, 0x60, P0 ;  /* 0x000000600000780c */ /* 0x000fc60000784270 */
[----:B------:R-:W-:Y:S01]  /*f300*/  @P5 STG.E.U16 desc[UR36][R4.64+0xb2], R222 ;  /* 0x0000b2de04005986 */ /* 0x000fe2000c101524 */
[----:B------:R-:W-:Y:S01]  /*f310*/  ISETP.GT.AND P5, PT, R0, 0x61, P0 ;  /* 0x000000610000780c */ /* 0x000fe200007a4270 */
[----:B---3--:R-:W-:Y:S01]  /*f320*/  FMUL R9, R9, R2 ;  /* 0x0000000209097220 */ /* 0x008fe20000400000 */
[----:B------:R-:W-:Y:S01]  /*f330*/  F2FP.F16.F32.PACK_AB R236, RZ, R236 ;  /* 0x000000ecffec723e */ /* 0x000fe200000000ff */
[----:B----4-:R-:W-:Y:S01]  /*f340*/  FMUL R10, R10, R2 ;  /* 0x000000020a0a7220 */ /* 0x010fe20000400000 */
[----:B------:R-:W-:Y:S01]  /*f350*/  F2FP.F16.F32.PACK_AB R228, RZ, R228 ;  /* 0x000000e4ffe4723e */ /* 0x000fe200000000ff */
[-C--:B------:R-:W-:Y:S01]  /*f360*/  FMUL R11, R11, R2.reuse ;  /* 0x000000020b0b7220 */ /* 0x080fe20000400000 */
[----:B------:R-:W-:Y:S01]  /*f370*/  F2FP.F16.F32.PACK_AB R221, RZ, R221 ;  /* 0x000000ddffdd723e */ /* 0x000fe200000000ff */
[-C--:B------:R-:W-:Y:S01]  /*f380*/  FMUL R12, R12, R2.reuse ;  /* 0x000000020c0c7220 */ /* 0x080fe20000400000 */
[----:B------:R-:W-:Y:S01]  /*f390*/  F2FP.F16.F32.PACK_AB R9, RZ, R9 ;  /* 0x00000009ff09723e */ /* 0x000fe200000000ff */
[----:B------:R-:W-:Y:S01]  /*f3a0*/  FMUL R13, R13, R2 ;  /* 0x000000020d0d7220 */ /* 0x000fe20000400000 */
        /* <DEDUP_REMOVED lines=19> */
[----:B------:R-:W-:Y:S01]  /*f4e0*/  USHF.L.U32 UR12, UR8, 0x8, URZ ;  /* 0x00000008080c7899 */ /* 0x000fe2000800063f */
[----:B------:R-:W-:Y:S01]  /*f4f0*/  F2FP.F16.F32.PACK_AB R20, RZ, R20 ;  /* 0x00000014ff14723e */ /* 0x000fe200000000ff */
[----:B------:R-:W-:Y:S01]  /*f500*/  USHF.L.U64.HI UR11, UR8, 0x8, UR9 ;  /* 0x00000008080b7899 */ /* 0x000fe20008010209 */
[----:B------:R-:W-:Y:S01]  /*f510*/  F2FP.F16.F32.PACK_AB R22, RZ, R22 ;  /* 0x00000016ff16723e */ /* 0x000fe200000000ff */
[-C--:B------:R-:W-:Y:S01]  /*f520*/  FMUL R152, R152, R2.reuse ;  /* 0x0000000298987220 */ /* 0x080fe20000400000 */
[----:B------:R-:W-:Y:S01]  /*f530*/  F2FP.F16.F32.PACK_AB R23, RZ, R23 ;  /* 0x00000017ff17723e */ /* 0x000fe200000000ff */
[-C--:B------:R-:W-:Y:S01]  /*f540*/  FMUL R153, R153, R2.reuse ;  /* 0x0000000299997220 */ /* 0x080fe20000400000 */
[-C--:B------:R-:W-:Y:S01]  /*f550*/  FMUL R154, R154, R2.reuse ;  /* 0x000000029a9a7220 */ /* 0x080fe20000400000 */
        /* <DEDUP_REMOVED lines=9> */
[-C--:B--2---:R-:W-:Y:S01]  /*f5f0*/  FMUL R8, R8, R2.reuse ;  /* 0x0000000208087220 */ /* 0x084fe20000400000 */
[-C--:B------:R-:W-:Y:S01]  /*f600*/  FMUL R163, R163, R2.reuse ;  /* 0x00000002a3a37220 */ /* 0x080fe20000400000 */
[-C--:B------:R-:W-:Y:S01]  /*f610*/  FMUL R164, R164, R2.reuse ;  /* 0x00000002a4a47220 */ /* 0x080fe20000400000 */
[-C--:B------:R-:W-:Y:S01]  /*f620*/  FMUL R165, R165, R2.reuse ;  /* 0x00000002a5a57220 */ /* 0x080fe20000400000 */
[----:B------:R-:W-:Y:S01]  /*f630*/  FMUL R166, R166, R2 ;  /* 0x00000002a6a67220 */ /* 0x000fe20000400000 */
[----:B------:R-:W-:Y:S01]  /*f640*/  F2FP.F16.F32.PACK_AB R8, RZ, R8 ;  /* 0x00000008ff08723e */ /* 0x000fe200000000ff */
[-C--:B------:R-:W-:Y:S01]  /*f650*/  FMUL R167, R167, R2.reuse ;  /* 0x00000002a7a77220 */ /* 0x080fe20000400000 */
[-C--:B------:R-:W-:Y:S01]  /*f660*/  FMUL R168, R168, R2.reuse ;  /* 0x00000002a8a87220 */ /* 0x080fe20000400000 */
[-C--:B------:R-:W-:Y:S01]  /*f670*/  FMUL R169, R169, R2.reuse ;  /* 0x00000002a9a97220 */ /* 0x080fe20000400000 */
[----:B------:R-:W-:Y:S01]  /*f680*/  FMUL R170, R170, R2 ;  /* 0x00000002aaaa7220 */ /* 0x000fe20000400000 */
[----:B------:R0:W-:Y:S01]  /*f690*/  @P3 STG.E.U16 desc[UR36][R6.64+0xb0], R8 ;  /* 0x0000b00806003986 */ /* 0x0001e2000c101524 */
[----:B------:R-:W-:-:S03]  /*f6a0*/  ISETP.GT.AND P3, PT, R0, 0x60, P1 ;  /* 0x000000600000780c */ /* 0x000fc60000f64270 */
[----:B------:R-:W-:Y:S01]  /*f6b0*/  @P2 STG.E.U16 desc[UR36][R6.64+0xb2], R236 ;  /* 0x0000b2ec06002986 */ /* 0x000fe2000c101524 */
[----:B------:R-:W-:-:S03]  /*f6c0*/  ISETP.GT.AND P2, PT, R0, 0x61, P1 ;  /* 0x000000610000780c */ /* 0x000fc60000f44270 */
[----:B------:R-:W-:Y:S01]  /*f6d0*/  @P4 STG.E.U16 desc[UR36][R4.64+0xc0], R228 ;  /* 0x0000c0e404004986 */ /* 0x000fe2000c101524 */
[----:B------:R-:W-:-:S03]  /*f6e0*/  ISETP.GT.AND P4, PT, R0, 0x68, P0 ;  /* 0x000000680000780c */ /* 0x000fc60000784270 */
[----:B------:R-:W-:Y:S01]  /*f6f0*/  @P5 STG.E.U16 desc[UR36][R4.64+0xc2], R221 ;  /* 0x0000c2dd04005986 */ /* 0x000fe2000c101524 */
[----:B------:R-:W-:-:S03]  /*f700*/  ISETP.GT.AND P5, PT, R0, 0x69, P0 ;  /* 0x000000690000780c */ /* 0x000fc600007a4270 */
        /* <DEDUP_REMOVED lines=17> */
[C---:B------:R-:W-:Y:S02]  /*f820*/  ISETP.GT.AND P3, PT, R0.reuse, 0x78, P1 ;  /* 0x000000780000780c */ /* 0x040fe40000f64270 */
[----:B------:R-:W-:Y:S01]  /*f830*/  ISETP.GT.AND P1, PT, R0, 0x79, P1 ;  /* 0x000000790000780c */ /* 0x000fe20000f24270 */
[----:B------:R-:W-:Y:S04]  /*f840*/  @P2 STG.E.U16 desc[UR36][R6.64+0xe2], R19 ;  /* 0x0000e21306002986 */ /* 0x000fe8000c101524 */
[----:B------:R-:W-:Y:S04]  /*f850*/  @P4 STG.E.U16 desc[UR36][R4.64+0xf0], R20 ;  /* 0x0000f01404004986 */ /* 0x000fe8000c101524 */
[----:B------:R-:W-:Y:S02]  /*f860*/  @P0 STG.E.U16 desc[UR36][R4.64+0xf2], R21 ;  /* 0x0000f21504000986 */ /* 0x000fe4000c101524 */
[----:B0-----:R-:W-:-:S02]  /*f870*/  @P3 IMAD.MOV.U32 R8, RZ, RZ, R6 ;  /* 0x000000ffff083224 */ /* 0x001fc400078e0006 */
[----:B-1----:R-:W-:Y:S01]  /*f880*/  @P3 IMAD.MOV.U32 R9, RZ, RZ, R7 ;  /* 0x000000ffff093224 */ /* 0x002fe200078e0007 */
[----:B------:R-:W-:Y:S01]  /*f890*/  ISETP.GT.AND P0, PT, R3, 0x80, PT ;  /* 0x000000800300780c */ /* 0x000fe20003f04270 */
[-C--:B------:R-:W-:Y:S01]  /*f8a0*/  FMUL R171, R171, R2.reuse ;  /* 0x00000002abab7220 */ /* 0x080fe20000400000 */
[-C--:B------:R-:W-:Y:S01]  /*f8b0*/  FMUL R172, R172, R2.reuse ;  /* 0x00000002acac7220 */ /* 0x080fe20000400000 */
[-C--:B------:R-:W-:Y:S01]  /*f8c0*/  FMUL R173, R173, R2.reuse ;  /* 0x00000002adad7220 */ /* 0x080fe20000400000 */
[----:B------:R0:W-:Y:S01]  /*f8d0*/  @P3 STG.E.U16 desc[UR36][R8.64+0xf0], R22 ;  /* 0x0000f01608003986 */ /* 0x0001e2000c101524 */
[C---:B------:R-:W-:Y:S02]  /*f8e0*/  ISETP.GT.AND P4, PT, R0.reuse, RZ, P0 ;  /* 0x000000ff0000720c */ /* 0x040fe40000784270 */
[----:B------:R-:W-:Y:S01]  /*f8f0*/  ISETP.GT.AND P2, PT, R0, 0x1, P0 ;  /* 0x000000010000780c */ /* 0x000fe20000744270 */
[-C--:B------:R-:W-:Y:S01]  /*f900*/  FMUL R174, R174, R2.reuse ;  /* 0x00000002aeae7220 */ /* 0x080fe20000400000 */
[-C--:B------:R-:W-:Y:S01]  /*f910*/  FMUL R175, R175, R2.reuse ;  /* 0x00000002afaf7220 */ /* 0x080fe20000400000 */
[-C--:B------:R-:W-:Y:S01]  /*f920*/  FMUL R176, R176, R2.reuse ;  /* 0x00000002b0b07220 */ /* 0x080fe20000400000 */
[-C--:B------:R-:W-:Y:S01]  /*f930*/  FMUL R177, R177, R2.reuse ;  /* 0x00000002b1b17220 */ /* 0x080fe20000400000 */
[-C--:B------:R-:W-:Y:S01]  /*f940*/  FMUL R178, R178, R2.reuse ;  /* 0x00000002b2b27220 */ /* 0x080fe20000400000 */
[-C--:B------:R-:W-:Y:S01]  /*f950*/  FMUL R179, R179, R2.reuse ;  /* 0x00000002b3b37220 */ /* 0x080fe20000400000 */
[-C--:B------:R-:W-:Y:S01]  /*f960*/  FMUL R180, R180, R2.reuse ;  /* 0x00000002b4b47220 */ /* 0x080fe20000400000 */
[----:B------:R-:W-:Y:S01]  /*f970*/  FMUL R181, R181, R2 ;  /* 0x00000002b5b57220 */ /* 0x000fe20000400000 */
[----:B0-----:R-:W-:-:S02]  /*f980*/  @P1 IMAD.MOV.U32 R8, RZ, RZ, R6 ;  /* 0x000000ffff081224 */ /* 0x001fc400078e0006 */
[-C--:B------:R-:W-:Y:S01]  /*f990*/  FMUL R182, R182, R2.reuse ;  /* 0x00000002b6b67220 */ /* 0x080fe20000400000 */
[----:B------:R-:W-:Y:S01]  /*f9a0*/  @P1 IMAD.MOV.U32 R9, RZ, RZ, R7 ;  /* 0x000000ffff091224 */ /* 0x000fe200078e0007 */
[----:B------:R-:W-:Y:S01]  /*f9b0*/  IADD3 R6, P3, R4, UR12, RZ ;  /* 0x0000000c04067c10 */ /* 0x000fe2000ff7e0ff */
[-C--:B------:R-:W-:Y:S01]  /*f9c0*/  FMUL R183, R183, R2.reuse ;  /* 0x00000002b7b77220 */ /* 0x080fe20000400000 */
[-C--:B------:R-:W-:Y:S01]  /*f9d0*/  FMUL R184, R184, R2.reuse ;  /* 0x00000002b8b87220 */ /* 0x080fe20000400000 */
[-C--:B------:R-:W-:Y:S01]  /*f9e0*/  FMUL R185, R185, R2.reuse ;  /* 0x00000002b9b97220 */ /* 0x080fe20000400000 */
[----:B------:R0:W-:Y:S01]  /*f9f0*/  @P1 STG.E.U16 desc[UR36][R8.64+0xf2], R23 ;  /* 0x0000f21708001986 */ /* 0x0001e2000c101524 */
[----:B------:R-:W-:Y:S02]  /*fa00*/  ISETP.GT.AND P1, PT, R3, 0x88, PT ;  /* 0x000000880300780c */ /* 0x000fe40003f24270 */
[----:B------:R-:W-:Y:S01]  /*fa10*/  IADD3.X R7, R5, UR11, RZ, P3, !PT ;  /* 0x0000000b05077c10 */ /* 0x000fe20009ffe4ff */
[-C--:B------:R-:W-:Y:S01]  /*fa20*/  FMUL R186, R186, R2.reuse ;  /* 0x00000002baba7220 */ /* 0x080fe20000400000 */
[----:B------:R-:W-:Y:S01]  /*fa30*/  ISETP.GT.AND P3, PT, R0, RZ, P1 ;  /* 0x000000ff0000720c */ /* 0x000fe20000f64270 */
[----:B------:R-:W-:Y:S01]  /*fa40*/  FMUL R187, R187, R2 ;  /* 0x00000002bbbb7220 */ /* 0x000fe20000400000 */
[----:B------:R-:W-:Y:S01]  /*fa50*/  IADD3 R12, P5, R6, UR5, RZ ;  /* 0x00000005060c7c10 */ /* 0x000fe2000ffbe0ff */
[----:B------:R-:W-:Y:S01]  /*fa60*/  @P4 STG.E.U16 desc[UR36][R6.64], R152 ;  /* 0x0000009806004986 */ /* 0x000fe2000c101524 */
[----:B------:R-:W-:-:S02]  /*fa70*/  ISETP.GT.AND P4, PT, R0, 0x1, P1 ;  /* 0x000000010000780c */ /* 0x000fc40000f84270 */
[----:B------:R-:W-:Y:S01]  /*fa80*/  IADD3.X R13, R7, UR4, RZ, P5, !PT ;  /* 0x00000004070d7c10 */ /* 0x000fe2000affe4ff */
[----:B------:R-:W-:Y:S01]  /*fa90*/  @P2 STG.E.U16 desc[UR36][R6.64+0x2], R153 ;  /* 0x0000029906002986 */ /* 0x000fe2000c101524 */
[----:B------:R-:W-:Y:S01]  /*faa0*/  IADD3 R14, P2, R6, UR5, RZ ;  /* 0x00000005060e7c10 */ /* 0x000fe2000ff5e0ff */
[-C--:B------:R-:W-:Y:S01]  /*fab0*/  FMUL R188, R188, R2.reuse ;  /* 0x00000002bcbc7220 */ /* 0x080fe20000400000 */
[-C--:B------:R-:W-:Y:S01]  /*fac0*/  FMUL R189, R189, R2.reuse ;  /* 0x00000002bdbd7220 */ /* 0x080fe20000400000 */
[-C--:B------:R-:W-:Y:S01]  /*fad0*/  FMUL R190, R190, R2.reuse ;  /* 0x00000002bebe7220 */ /* 0x080fe20000400000 */
[----:B------:R-:W-:Y:S01]  /*fae0*/  IADD3.X R15, R7, UR4, RZ, P2, !PT ;  /* 0x00000004070f7c10 */ /* 0x000fe200097fe4ff */
[----:B------:R1:W-:Y:S01]  /*faf0*/  @P3 STG.E.U16 desc[UR36][R12.64], R154 ;  /* 0x0000009a0c003986 */ /* 0x0003e2000c101524 */
[----:B------:R-:W-:Y:S01]  /*fb00*/  ISETP.GT.AND P3, PT, R0, 0x8, P0 ;  /* 0x000000080000780c */ /* 0x000fe20000764270 */
[----:B0-----:R-:W-:Y:S02]  /*fb10*/  FMUL R8, R156, R2 ;  /* 0x000000029c087220 */ /* 0x001fe40000400000 */
[----:B------:R-:W-:Y:S01]  /*fb20*/  @P4 STG.E.U16 desc[UR36][R14.64+0x2], R155 ;  /* 0x0000029b0e004986 */ /* 0x000fe2000c101524 */
[----:B------:R-:W-:-:S02]  /*fb30*/  ISETP.GT.AND P4, PT, R0, 0x9, P0 ;  /* 0x000000090000780c */ /* 0x000fc40000784270 */
[----:B------:R-:W-:Y:S01]  /*fb40*/  ISETP.GT.AND P2, PT, R0, 0x8, P1 ;  /* 0x000000080000780c */ /* 0x000fe20000f44270 */
[----:B------:R-:W-:Y:S01]  /*fb50*/  FMUL R10, R157, R2 ;  /* 0x000000029d0a7220 */ /* 0x000fe20000400000 */
[----:B------:R-:W-:Y:S01]  /*fb60*/  F2FP.F16.F32.PACK_AB R8, RZ, R8 ;  /* 0x00000008ff08723e */ /* 0x000fe200000000ff */
[-C--:B------:R-:W-:Y:S01]  /*fb70*/  FMUL R191, R191, R2.reuse ;  /* 0x00000002bfbf7220 */ /* 0x080fe20000400000 */
[-C--:B------:R-:W-:Y:S01]  /*fb80*/  FMUL R192, R192, R2.reuse ;  /* 0x00000002c0c07220 */ /* 0x080fe20000400000 */
[----:B-1----:R-:W-:Y:S02]  /*fb90*/  IMAD.U32 R13, RZ, RZ, UR5 ;  /* 0x00000005ff0d7e24 */ /* 0x002fe4000f8e00ff */
[-C--:B------:R-:W-:Y:S01]  /*fba0*/  FMUL R9, R158, R2.reuse ;  /* 0x000000029e097220 */ /* 0x080fe20000400000 */
[----:B------:R-:W-:Y:S02]  /*fbb0*/  IMAD.U32 R11, RZ, RZ, UR4 ;  /* 0x00000004ff0b7e24 */ /* 0x000fe4000f8e00ff */
[-C--:B------:R-:W-:Y:S01]  /*fbc0*/  FMUL R193, R193, R2.reuse ;  /* 0x00000002c1c17220 */ /* 0x080fe20000400000 */
[----:B------:R-:W-:Y:S01]  /*fbd0*/  FMUL R194, R194, R2 ;  /* 0x00000002c2c27220 */ /* 0x000fe20000400000 */
[----:B------:R-:W-:Y:S01]  /*fbe0*/  IADD3 R12, P5, P6, R13, UR12, R4 ;  /* 0x0000000c0d0c7c10 */ /* 0x000fe2000febe004 */
[----:B------:R0:W-:Y:S01]  /*fbf0*/  @P3 STG.E.U16 desc[UR36][R6.64+0x10], R8 ;  /* 0x0000100806003986 */ /* 0x0001e2000c101524 */
[----:B------:R-:W-:-:S02]  /*fc00*/  F2FP.F16.F32.PACK_AB R10, RZ, R10 ;  /* 0x0000000aff0a723e */ /* 0x000fc400000000ff */
[----:B------:R-:W-:Y:S01]  /*fc10*/  F2FP.F16.F32.PACK_AB R9, RZ, R9 ;  /* 0x00000009ff09723e */ /* 0x000fe200000000ff */
[-C--:B------:R-:W-:Y:S01]  /*fc20*/  FMUL R195, R195, R2.reuse ;  /* 0x00000002c3c37220 */ /* 0x080fe20000400000 */
[----:B------:R-:W-:Y:S01]  /*fc30*/  IADD3.X R13, R11, UR11, R5, P5, P6 ;  /* 0x0000000b0b0d7c10 */ /* 0x000fe2000afec405 */
[----:B------:R-:W-:Y:S01]  /*fc40*/  FMUL R196, R196, R2 ;  /* 0x00000002c4c47220 */ /* 0x000fe20000400000 */
[C---:B------:R-:W-:Y:S01]  /*fc50*/  ISETP.GT.AND P3, PT, R0.reuse, 0x9, P1 ;  /* 0x000000090000780c */ /* 0x040fe20000f64270 */
[----:B------:R-:W-:Y:S04]  /*fc60*/  @P4 STG.E.U16 desc[UR36][R6.64+0x12], R10 ;  /* 0x0000120a06004986 */ /* 0x000fe8000c101524 */
[----:B------:R1:W-:Y:S01]  /*fc70*/  @P2 STG.E.U16 desc[UR36][R12.64+0x10], R9 ;  /* 0x000010090c002986 */ /* 0x0003e2000c101524 */
[----:B------:R-:W-:-:S02]  /*fc80*/  ISETP.GT.AND P2, PT, R0, 0x10, P0 ;  /* 0x000000100000780c */ /* 0x000fc40000744270 */
[----:B------:R-:W-:Y:S01]  /*fc90*/  F2FP.F16.F32.PACK_AB R159, RZ, R159 ;  /* 0x0000009fff9f723e */ /* 0x000fe200000000ff */
[-C--:B------:R-:W-:Y:S01]  /*fca0*/  FMUL R197, R197, R2.reuse ;  /* 0x00000002c5c57220 */ /* 0x080fe20000400000 */
[----:B------:R-:W-:Y:S01]  /*fcb0*/  ISETP.GT.AND P5, PT, R0, 0x10, P1 ;  /* 0x000000100000780c */ /* 0x000fe20000fa4270 */
[----:B------:R-:W-:Y:S01]  /*fcc0*/  FMUL R198, R198, R2 ;  /* 0x00000002c6c67220 */ /* 0x000fe20000400000 */
[----:B------:R-:W-:Y:S01]  /*fcd0*/  F2FP.F16.F32.PACK_AB R160, RZ, R160 ;  /* 0x000000a0ffa0723e */ /* 0x000fe200000000ff */
[----:B0-----:R-:W-:Y:S02]  /*fce0*/  @P3 IMAD.MOV.U32 R8, RZ, RZ, R12 ;  /* 0x000000ffff083224 */ /* 0x001fe400078e000c */
[-C--:B------:R-:W-:Y:S01]  /*fcf0*/  FMUL R199, R199, R2.reuse ;  /* 0x00000002c7c77220 */ /* 0x080fe20000400000 */
[-C--:B------:R-:W-:Y:S01]  /*fd00*/  FMUL R200, R200, R2.reuse ;  /* 0x00000002c8c87220 */ /* 0x080fe20000400000 */
[-C--:B------:R-:W-:Y:S01]  /*fd10*/  FMUL R201, R201, R2.reuse ;  /* 0x00000002c9c97220 */ /* 0x080fe20000400000 */
[----:B-1----:R-:W-:Y:S01]  /*fd20*/  @P3 IMAD.MOV.U32 R9, RZ, RZ, R13 ;  /* 0x000000ffff093224 */ /* 0x002fe200078e000d */
[----:B------:R-:W-:Y:S01]  /*fd30*/  ISETP.GT.AND P4, PT, R0, 0x11, P0 ;  /* 0x000000110000780c */ /* 0x000fe20000784270 */
[-C--:B------:R-:W-:Y:S01]  /*fd40*/  FMUL R202, R202, R2.reuse ;  /* 0x00000002caca7220 */ /* 0x080fe20000400000 */
[-C--:B------:R-:W-:Y:S01]  /*fd50*/  FMUL R203, R203, R2.reuse ;  /* 0x00000002cbcb7220 */ /* 0x080fe20000400000 */
[----:B------:R-:W-:Y:S01]  /*fd60*/  FMUL R204, R204, R2 ;  /* 0x00000002cccc7220 */ /* 0x000fe20000400000 */
[----:B------:R0:W-:Y:S04]  /*fd70*/  @P3 STG.E.U16 desc[UR36][R8.64+0x12], R159 ;  /* 0x0000129f08003986 */ /* 0x0001e8000c101524 */
[----:B------:R-:W-:Y:S01]  /*fd80*/  @P2 STG.E.U16 desc[UR36][R6.64+0x20], R160 ;  /* 0x000020a006002986 */ /* 0x000fe2000c101524 */
[----:B------:R-:W-:-:S02]  /*fd90*/  ISETP.GT.AND P2, PT, R0, 0x11, P1 ;  /* 0x000000110000780c */ /* 0x000fc40000f44270 */
[----:B------:R-:W-:Y:S01]  /*fda0*/  F2FP.F16.F32.PACK_AB R161, RZ, R161 ;  /* 0x000000a1ffa1723e */ /* 0x000fe200000000ff */
[----:B------:R-:W-:Y:S01]  /*fdb0*/  FMUL R205, R205, R2 ;  /* 0x00000002cdcd7220 */ /* 0x000fe20000400000 */
[----:B------:R-:W-:Y:S01]  /*fdc0*/  F2FP.F16.F32.PACK_AB R162, RZ, R162 ;  /* 0x000000a2ffa2723e */ /* 0x000fe200000000ff */
[-C--:B------:R-:W-:Y:S01]  /*fdd0*/  FMUL R206, R206, R2.reuse ;  /* 0x00000002cece7220 */ /* 0x080fe20000400000 */
[-C--:B------:R-:W-:Y:S01]  /*fde0*/  FMUL R207, R207, R2.reuse ;  /* 0x00000002cfcf7220 */ /* 0x080fe20000400000 */
[----:B0-----:R-:W-:Y:S02]  /*fdf0*/  @P5 IMAD.MOV.U32 R8, RZ, RZ, R12 ;  /* 0x000000ffff085224 */ /* 0x001fe400078e000c */
[----:B------:R-:W-:Y:S01]  /*fe00*/  FMUL R208, R208, R2 ;  /* 0x00000002d0d07220 */ /* 0x000fe20000400000 */
[----:B------:R-:W-:Y:S01]  /*fe10*/  @P5 IMAD.MOV.U32 R9, RZ, RZ, R13 ;  /* 0x000000ffff095224 */ /* 0x000fe200078e000d */
[----:B------:R-:W-:Y:S01]  /*fe20*/  @P4 STG.E.U16 desc[UR36][R6.64+0x22], R161 ;  /* 0x000022a106004986 */ /* 0x000fe2000c101524 */
[----:B------:R-:W-:-:S03]  /*fe30*/  F2FP.F16.F32.PACK_AB R163, RZ, R163 ;  /* 0x000000a3ffa3723e */ /* 0x000fc600000000ff */
[----:B------:R0:W-:Y:S01]  /*fe40*/  @P5 STG.E.U16 desc[UR36][R8.64+0x20], R162 ;  /* 0x000020a208005986 */ /* 0x0001e2000c101524 */
[C---:B------:R-:W-:Y:S02]  /*fe50*/  ISETP.GT.AND P5, PT, R0.reuse, 0x18, P1 ;  /* 0x000000180000780c */ /* 0x040fe40000fa4270 */
[C---:B------:R-:W-:Y:S01]  /*fe60*/  ISETP.GT.AND P3, PT, R0.reuse, 0x18, P0 ;  /* 0x000000180000780c */ /* 0x040fe20000764270 */
[-C--:B------:R-:W-:Y:S01]  /*fe70*/  FMUL R209, R209, R2.reuse ;  /* 0x00000002d1d17220 */ /* 0x080fe20000400000 */
[----:B------:R-:W-:Y:S01]  /*fe80*/  ISETP.GT.AND P4, PT, R0, 0x19, P0 ;  /* 0x000000190000780c */ /* 0x000fe20000784270 */
        /* <DEDUP_REMOVED lines=8> */
[--C-:B------:R-:W-:Y:S02]  /*ff10*/  @P2 IMAD.MOV.U32 R9, RZ, RZ, R13.reuse ;  /* 0x000000ffff092224 */ /* 0x100fe400078e000d */
[-C--:B------:R-:W-:Y:S01]  /*ff20*/  FMUL R89, R89, R2.reuse ;  /* 0x0000000259597220 */ /* 0x080fe20000400000 */
[-C--:B------:R-:W-:Y:S01]  /*ff30*/  FMUL R90, R90, R2.reuse ;  /* 0x000000025a5a7220 */ /* 0x080fe20000400000 */
[-C--:B------:R-:W-:Y:S01]  /*ff40*/  FMUL R91, R91, R2.reuse ;  /* 0x000000025b5b7220 */ /* 0x080fe20000400000 */
[----:B------:R-:W-:Y:S01]  /*ff50*/  FMUL R92, R92, R2 ;  /* 0x000000025c5c7220 */ /* 0x000fe20000400000 */
[----:B------:R0:W-:Y:S01]  /*ff60*/  @P2 STG.E.U16 desc[UR36][R8.64+0x22], R163 ;  /* 0x000022a308002986 */ /* 0x0001e2000c101524 */
[----:B------:R-:W-:Y:S02]  /*ff70*/  ISETP.GT.AND P2, PT, R0, 0x19, P1 ;  /* 0x000000190000780c */ /* 0x000fe40000f44270 */
[----:B------:R-:W-:Y:S01]  /*ff80*/  F2FP.F16.F32.PACK_AB R164, RZ, R164 ;  /* 0x000000a4ffa4723e */ /* 0x000fe200000000ff */
[-C--:B------:R-:W-:Y:S01]  /*ff90*/  FMUL R93, R93, R2.reuse ;  /* 0x000000025d5d7220 */ /* 0x080fe20000400000 */
[----:B------:R-:W-:Y:S01]  /*ffa0*/  F2FP.F16.F32.PACK_AB R165, RZ, R165 ;  /* 0x000000a5ffa5723e */ /* 0x000fe200000000ff */
[----:B------:R-:W-:Y:S01]  /*ffb0*/  FMUL R94, R94, R2 ;  /* 0x000000025e5e7220 */ /* 0x000fe20000400000 */
[----:B------:R-:W-:Y:S01]  /*ffc0*/  F2FP.F16.F32.PACK_AB R166, RZ, R166 ;  /* 0x000000a6ffa6723e */ /* 0x000fe200000000ff */
[----:B------:R-:W-:Y:S01]  /*ffd0*/  @P3 STG.E.U16 desc[UR36][R6.64+0x30], R164 ;  /* 0x000030a406003986 */ /* 0x000fe2000c101524 */
[----:B0-----:R-:W-:Y:S01]  /*ffe0*/  @P5 MOV R8, R12 ;  /* 0x0000000c00085202 */ /* 0x001fe20000000f00 */
[----:B------:R-:W-:-:S02]  /*fff0*/  @P5 IMAD.MOV.U32 R9, RZ, RZ, R13 ;  /* 0x000000ffff095224 */ /* 0x000fc400078e000d */
        /* <DEDUP_REMOVED lines=15> */
[----:B------:R-:W-:Y:S02]  /*100f0*/  @P2 IMAD.MOV.U32 R9, RZ, RZ, R13 ;  /* 0x000000ffff092224 */ /* 0x000fe400078e000d */
        /* <DEDUP_REMOVED lines=12> */
[----:B0-----:R-:W-:-:S02]  /*101c0*/  @P5 IMAD.MOV.U32 R8, RZ, RZ, R12 ;  /* 0x000000ffff085224 */ /* 0x001fc400078e000c */
[----:B------:R-:W-:Y:S01]  /*101d0*/  FMUL R109, R109, R2 ;  /* 0x000000026d6d7220 */ /* 0x000fe20000400000 */
[----:B------:R-:W-:Y:S01]  /*101e0*/  @P5 IMAD.MOV.U32 R9, RZ, RZ, R13 ;  /* 0x000000ffff095224 */ /* 0x000fe200078e000d */
[----:B------:R-:W-:Y:S01]  /*101f0*/  @P4 STG.E.U16 desc[UR36][R6.64+0x42], R169 ;  /* 0x000042a906004986 */ /* 0x000fe2000c101524 */
[----:B------:R-:W-:-:S03]  /*10200*/  F2FP.F16.F32.PACK_AB R171, RZ, R171 ;  /* 0x000000abffab723e */ /* 0x000fc600000000ff */
[----:B------:R0:W-:Y:S01]  /*10210*/  @P5 STG.E.U16 desc[UR36][R8.64+0x40], R170 ;  /* 0x000040aa08005986 */ /* 0x0001e2000c101524 */
[C---:B------:R-:W-:Y:S02]  /*10220*/  ISETP.GT.AND P5, PT, R0.reuse, 0x28, P1 ;  /* 0x000000280000780c */ /* 0x040fe40000fa4270 */
[----:B------:R-:W-:Y:S01]  /*10230*/  ISETP.GT.AND P3, PT, R0, 0x28, P0 ;  /* 0x000000280000780c */ /* 0x000fe20000764270 */
        /* <DEDUP_REMOVED lines=49> */
[----:B------:R-:W2:Y:S01]  /*10550*/  LDL.LU R83, [R1+0x11c] ;  /* 0x00011c0001537983 */ /* 0x000ea20000300800 */
[----:B------:R-:W-:-:S02]  /*10560*/  F2FP.F16.F32.PACK_AB R177, RZ, R177 ;  /* 0x000000b1ffb1723e */ /* 0x000fc400000000ff */
[----:B------:R-:W-:Y:S01]  /*10570*/  F2FP.F16.F32.PACK_AB R178, RZ, R178 ;  /* 0x000000b2ffb2723e */ /* 0x000fe200000000ff */
[----:B------:R-:W-:Y:S01]  /*10580*/  @P3 STG.E.U16 desc[UR36][R6.64+0x60], R176 ;  /* 0x000060b006003986 */ /* 0x000fe2000c101524 */
[----:B0-----:R-:W-:Y:S01]  /*10590*/  @P5 IMAD.MOV.U32 R8, RZ, RZ, R12 ;  /* 0x000000ffff085224 */ /* 0x001fe200078e000c */
[----:B------:R-:W-:Y:S02]  /*105a0*/  @P5 MOV R9, R13 ;  /* 0x0000000d00095202 */ /* 0x000fe40000000f00 */
[----:B------:R-:W-:Y:S01]  /*105b0*/  @P4 STG.E.U16 desc[UR36][R6.64+0x62], R177 ;  /* 0x000062b106004986 */ /* 0x000fe2000c101524 */
[----:B------:R-:W-:-:S03]  /*105c0*/  F2FP.F16.F32.PACK_AB R179, RZ, R179 ;  /* 0x000000b3ffb3723e */ /* 0x000fc600000000ff */
[----:B------:R0:W-:Y:S01]  /*105d0*/  @P5 STG.E.U16 desc[UR36][R8.64+0x60], R178 ;  /* 0x000060b208005986 */ /* 0x0001e2000c101524 */
[C---:B------:R-:W-:Y:S02]  /*105e0*/  ISETP.GT.AND P5, PT, R0.reuse, 0x38, P1 ;  /* 0x000000380000780c */ /* 0x040fe40000fa4270 */
[C---:B------:R-:W-:Y:S02]  /*105f0*/  ISETP.GT.AND P3, PT, R0.reuse, 0x38, P0 ;  /* 0x000000380000780c */ /* 0x040fe40000764270 */
[----:B------:R-:W-:Y:S02]  /*10600*/  F2FP.F16.F32.PACK_AB R180, RZ, R180 ;  /* 0x000000b4ffb4723e */ /* 0x000fe400000000ff */
[----:B------:R-:W-:Y:S02]  /*10610*/  F2FP.F16.F32.PACK_AB R181, RZ, R181 ;  /* 0x000000b5ffb5723e */ /* 0x000fe400000000ff */
[----:B------:R-:W-:Y:S02]  /*10620*/  F2FP.F16.F32.PACK_AB R182, RZ, R182 ;  /* 0x000000b6ffb6723e */ /* 0x000fe400000000ff */
[----:B------:R-:W-:Y:S01]  /*10630*/  F2FP.F16.F32.PACK_AB R183, RZ, R183 ;  /* 0x000000b7ffb7723e */ /* 0x000fe200000000ff */
[----:B0-----:R-:W-:Y:S01]  /*10640*/  @P2 IMAD.MOV.U32 R8, RZ, RZ, R12 ;  /* 0x000000ffff082224 */ /* 0x001fe200078e000c */
[----:B------:R-:W-:Y:S01]  /*10650*/  F2FP.F16.F32.PACK_AB R184, RZ, R184 ;  /* 0x000000b8ffb8723e */ /* 0x000fe200000000ff */
[----:B------:R-:W-:Y:S01]  /*10660*/  @P2 IMAD.MOV.U32 R9, RZ, RZ, R13 ;  /* 0x000000ffff092224 */ /* 0x000fe200078e000d */
[----:B------:R-:W-:-:S02]  /*10670*/  ISETP.GT.AND P4, PT, R0, 0x39, P0 ;  /* 0x000000390000780c */ /* 0x000fc40000784270 */
[----:B------:R-:W-:Y:S02]  /*10680*/  F2FP.F16.F32.PACK_AB R185, RZ, R185 ;  /* 0x000000b9ffb9723e */ /* 0x000fe400000000ff */
[----:B------:R-:W-:Y:S01]  /*10690*/  F2FP.F16.F32.PACK_AB R186, RZ, R186 ;  /* 0x000000baffba723e */ /* 0x000fe200000000ff */
[----:B------:R0:W-:Y:S01]  /*106a0*/  @P2 STG.E.U16 desc[UR36][R8.64+0x62], R179 ;  /* 0x000062b308002986 */ /* 0x0001e2000c101524 */
[----:B------:R-:W-:-:S03]  /*106b0*/  ISETP.GT.AND P2, PT, R0, 0x39, P1 ;  /* 0x000000390000780c */ /* 0x000fc60000f44270 */
[----:B------:R-:W-:Y:S04]  /*106c0*/  @P3 STG.E.U16 desc[UR36][R6.64+0x70], R180 ;  /* 0x000070b406003986 */ /* 0x000fe8000c101524 */
[----:B------:R-:W-:Y:S01]  /*106d0*/  @P4 STG.E.U16 desc[UR36][R6.64+0x72], R181 ;  /* 0x000072b506004986 */ /* 0x000fe2000c101524 */
[----:B0-----:R-:W-:Y:S01]  /*106e0*/  @P5 IMAD.MOV.U32 R8, RZ, RZ, R12 ;  /* 0x000000ffff085224 */ /* 0x001fe200078e000c */
[----:B------:R-:W-:Y:S01]  /*106f0*/  F2FP.F16.F32.PACK_AB R187, RZ, R187 ;  /* 0x000000bbffbb723e */ /* 0x000fe200000000ff */
[----:B------:R-:W-:Y:S01]  /*10700*/  @P5 IMAD.MOV.U32 R9, RZ, RZ, R13 ;  /* 0x000000ffff095224 */ /* 0x000fe200078e000d */
[----:B------:R-:W-:Y:S02]  /*10710*/  F2FP.F16.F32.PACK_AB R188, RZ, R188 ;  /* 0x000000bcffbc723e */ /* 0x000fe400000000ff */
[----:B------:R-:W-:-:S02]  /*10720*/  F2FP.F16.F32.PACK_AB R189, RZ, R189 ;  /* 0x000000bdffbd723e */ /* 0x000fc400000000ff */
[----:B------:R-:W-:Y:S01]  /*10730*/  F2FP.F16.F32.PACK_AB R190, RZ, R190 ;  /* 0x000000beffbe723e */ /* 0x000fe200000000ff */
[----:B------:R0:W-:Y:S01]  /*10740*/  @P5 STG.E.U16 desc[UR36][R8.64+0x70], R182 ;  /* 0x000070b608005986 */ /* 0x0001e2000c101524 */
[C---:B------:R-:W-:Y:S02]  /*10750*/  ISETP.GT.AND P5, PT, R0.reuse, 0x40, P1 ;  /* 0x000000400000780c */ /* 0x040fe40000fa4270 */
[----:B------:R-:W-:Y:S02]  /*10760*/  ISETP.GT.AND P3, PT, R0, 0x40, P0 ;  /* 0x000000400000780c */ /* 0x000fe40000764270 */
[----:B------:R-:W-:Y:S02]  /*10770*/  F2FP.F16.F32.PACK_AB R191, RZ, R191 ;  /* 0x000000bfffbf723e */ /* 0x000fe400000000ff */
[----:B------:R-:W-:Y:S02]  /*10780*/  F2FP.F16.F32.PACK_AB R192, RZ, R192 ;  /* 0x000000c0ffc0723e */ /* 0x000fe400000000ff */
[----:B------:R-:W-:-:S02]  /*10790*/  F2FP.F16.F32.PACK_AB R193, RZ, R193 ;  /* 0x000000c1ffc1723e */ /* 0x000fc400000000ff */
[----:B------:R-:W-:Y:S01]  /*107a0*/  F2FP.F16.F32.PACK_AB R194, RZ, R194 ;  /* 0x000000c2ffc2723e */ /* 0x000fe200000000ff */
[----:B0-----:R-:W-:Y:S01]  /*107b0*/  @P2 IMAD.MOV.U32 R8, RZ, RZ, R12 ;  /* 0x000000ffff082224 */ /* 0x001fe200078e000c */
[----:B------:R-:W-:Y:S01]  /*107c0*/  F2FP.F16.F32.PACK_AB R195, RZ, R195 ;  /* 0x000000c3ffc3723e */ /* 0x000fe200000000ff */
[----:B------:R-:W-:Y:S01]  /*107d0*/  @P2 IMAD.MOV.U32 R9, RZ, RZ, R13 ;  /* 0x000000ffff092224 */ /* 0x000fe200078e000d */
[C---:B------:R-:W-:Y:S01]  /*107e0*/  ISETP.GT.AND P4, PT, R0.reuse, 0x41, P0 ;  /* 0x000000410000780c */ /* 0x040fe20000784270 */
[----:B------:R-:W-:Y:S01]  /*107f0*/  USHF.L.U32 UR12, UR8, 0x9, URZ ;  /* 0x00000009080c7899 */ /* 0x000fe2000800063f */
[----:B------:R-:W-:Y:S01]  /*10800*/  F2FP.F16.F32.PACK_AB R196, RZ, R196 ;  /* 0x000000c4ffc4723e */ /* 0x000fe200000000ff */
[----:B------:R-:W-:Y:S01]  /*10810*/  USHF.L.U64.HI UR11, UR8, 0x9, UR9 ;  /* 0x00000009080b7899 */ /* 0x000fe20008010209 */
[----:B------:R0:W-:Y:S01]  /*10820*/  @P2 STG.E.U16 desc[UR36][R8.64+0x72], R183 ;  /* 0x000072b708002986 */ /* 0x0001e2000c101524 */
[----:B------:R-:W-:-:S03]  /*10830*/  ISETP.GT.AND P2, PT, R0, 0x41, P1 ;  /* 0x000000410000780c */ /* 0x000fc60000f44270 */
[----:B------:R-:W-:Y:S01]  /*10840*/  @P3 STG.E.U16 desc[UR36][R6.64+0x80], R184 ;  /* 0x000080b806003986 */ /* 0x000fe2000c101524 */
[----:B------:R-:W-:Y:S02]  /*10850*/  F2FP.F16.F32.PACK_AB R197, RZ, R197 ;  /* 0x000000c5ffc5723e */ /* 0x000fe400000000ff */
[----:B------:R-:W-:Y:S01]  /*10860*/  F2FP.F16.F32.PACK_AB R198, RZ, R198 ;  /* 0x000000c6ffc6723e */ /* 0x000fe200000000ff */
[----:B------:R-:W3:Y:S01]  /*10870*/  LDL.LU R84, [R1+0x118] ;  /* 0x0001180001547983 */ /* 0x000ee20000300800 */
[----:B0-----:R-:W-:Y:S02]  /*10880*/  @P5 IMAD.MOV.U32 R8, RZ, RZ, R12 ;  /* 0x000000ffff085224 */ /* 0x001fe400078e000c */
[----:B------:R-:W-:Y:S01]  /*10890*/  @P5 IMAD.MOV.U32 R9, RZ, RZ, R13 ;  /* 0x000000ffff095224 */ /* 0x000fe200078e000d */
[----:B------:R-:W-:Y:S04]  /*108a0*/  @P4 STG.E.U16 desc[UR36][R6.64+0x82], R185 ;  /* 0x000082b906004986 */ /* 0x000fe8000c101524 */
[----:B------:R0:W-:Y:S01]  /*108b0*/  @P5 STG.E.U16 desc[UR36][R8.64+0x80], R186 ;  /* 0x000080ba08005986 */ /* 0x0001e2000c101524 */
[----:B------:R-:W-:-:S02]  /*108c0*/  ISETP.GT.AND P5, PT, R0, 0x48, P1 ;  /* 0x000000480000780c */ /* 0x000fc40000fa4270 */
[C---:B------:R-:W-:Y:S01]  /*108d0*/  ISETP.GT.AND P3, PT, R0.reuse, 0x48, P0 ;  /* 0x000000480000780c */ /* 0x040fe20000764270 */
[----:B------:R-:W4:Y:S01]  /*108e0*/  LDL.LU R85, [R1+0x114] ;  /* 0x0001140001557983 */ /* 0x000f220000300800 */
[C---:B------:R-:W-:Y:S02]  /*108f0*/  ISETP.GT.AND P4, PT, R0.reuse, 0x49, P0 ;  /* 0x000000490000780c */ /* 0x040fe40000784270 */
[----:B------:R-:W-:Y:S01]  /*10900*/  F2FP.F16.F32.PACK_AB R199, RZ, R199 ;  /* 0x000000c7ffc7723e */ /* 0x000fe200000000ff */
[----:B------:R-:W4:Y:S01]  /*10910*/  LDL.LU R86, [R1+0x110] ;  /* 0x0001100001567983 */ /* 0x000f220000300800 */
[----:B0-----:R-:W-:Y:S01]  /*10920*/  @P2 IMAD.MOV.U32 R8, RZ, RZ, R12 ;  /* 0x000000ffff082224 */ /* 0x001fe200078e000c */
[----:B------:R-:W-:Y:S01]  /*10930*/  F2FP.F16.F32.PACK_AB R200, RZ, R200 ;  /* 0x000000c8ffc8723e */ /* 0x000fe200000000ff */
[----:B------:R-:W-:Y:S01]  /*10940*/  @P2 IMAD.MOV.U32 R9, RZ, RZ, R13 ;  /* 0x000000ffff092224 */ /* 0x000fe200078e000d */
[----:B------:R-:W-:Y:S01]  /*10950*/  F2FP.F16.F32.PACK_AB R201, RZ, R201 ;  /* 0x000000c9ffc9723e */ /* 0x000fe200000000ff */
[----:B------:R-:W4:Y:S04]  /*10960*/  LDL.LU R87, [R1+0x10c] ;  /* 0x00010c0001577983 */ /* 0x000f280000300800 */
[----:B------:R0:W-:Y:S01]  /*10970*/  @P2 STG.E.U16 desc[UR36][R8.64+0x82], R187 ;  /* 0x000082bb08002986 */ /* 0x0001e2000c101524 */
[----:B------:R-:W-:-:S03]  /*10980*/  ISETP.GT.AND P2, PT, R0, 0x49, P1 ;  /* 0x000000490000780c */ /* 0x000fc60000f44270 */
[----:B------:R-:W-:Y:S04]  /*10990*/  @P3 STG.E.U16 desc[UR36][R6.64+0x90], R188 ;  /* 0x000090bc06003986 */ /* 0x000fe8000c101524 */
[----:B------:R-:W-:Y:S01]  /*109a0*/  @P4 STG.E.U16 desc[UR36][R6.64+0x92], R189 ;  /* 0x000092bd06004986 */ /* 0x000fe2000c101524 */
[----:B0-----:R-:W-:Y:S01]  /*109b0*/  @P5 IMAD.MOV.U32 R8, RZ, RZ, R12 ;  /* 0x000000ffff085224 */ /* 0x001fe200078e000c */
[----:B------:R-:W-:Y:S01]  /*109c0*/  F2FP.F16.F32.PACK_AB R202, RZ, R202 ;  /* 0x000000caffca723e */ /* 0x000fe200000000ff */
[----:B------:R-:W-:Y:S01]  /*109d0*/  @P5 IMAD.MOV.U32 R9, RZ, RZ, R13 ;  /* 0x000000ffff095224 */ /* 0x000fe200078e000d */
[----:B------:R-:W-:Y:S01]  /*109e0*/  F2FP.F16.F32.PACK_AB R203, RZ, R203 ;  /* 0x000000cbffcb723e */ /* 0x000fe200000000ff */
[----:B------:R-:W-:Y:S01]  /*109f0*/  FMUL R137, R137, R2 ;  /* 0x0000000289897220 */ /* 0x000fe20000400000 */
[----:B------:R-:W-:Y:S01]  /*10a00*/  F2FP.F16.F32.PACK_AB R204, RZ, R204 ;  /* 0x000000ccffcc723e */ /* 0x000fe200000000ff */
[----:B------:R-:W-:Y:S01]  /*10a10*/  FMUL R138, R138, R2 ;  /* 0x000000028a8a7220 */ /* 0x000fe20000400000 */
[----:B------:R0:W-:Y:S01]  /*10a20*/  @P5 STG.E.U16 desc[UR36][R8.64+0x90], R190 ;  /* 0x000090be08005986 */ /* 0x0001e2000c101524 */
[----:B------:R-:W-:-:S02]  /*10a30*/  ISETP.GT.AND P5, PT, R0, 0x50, P1 ;  /* 0x000000500000780c */ /* 0x000fc40000fa4270 */
[C---:B------:R-:W-:Y:S01]  /*10a40*/  ISETP.GT.AND P3, PT, R0.reuse, 0x50, P0 ;  /* 0x000000500000780c */ /* 0x040fe20000764270 */
[-C--:B------:R-:W-:Y:S01]  /*10a50*/  FMUL R139, R139, R2.reuse ;  /* 0x000000028b8b7220 */ /* 0x080fe20000400000 */
[----:B------:R-:W-:Y:S01]  /*10a60*/  ISETP.GT.AND P4, PT, R0, 0x51, P0 ;  /* 0x000000510000780c */ /* 0x000fe20000784270 */
[-C--:B------:R-:W-:Y:S01]  /*10a70*/  FMUL R140, R140, R2.reuse ;  /* 0x000000028c8c7220 */ /* 0x080fe20000400000 */
[----:B------:R-:W-:Y:S01]  /*10a80*/  F2FP.F16.F32.PACK_AB R205, RZ, R205 ;  /* 0x000000cdffcd723e */ /* 0x000fe200000000ff */
[----:B------:R-:W-:Y:S01]  /*10a90*/  FMUL R141, R141, R2 ;  /* 0x000000028d8d7220 */ /* 0x000fe20000400000 */
[----:B------:R-:W-:Y:S01]  /*10aa0*/  F2FP.F16.F32.PACK_AB R206, RZ, R206 ;  /* 0x000000ceffce723e */ /* 0x000fe200000000ff */
[----:B------:R-:W-:Y:S01]  /*10ab0*/  FMUL R142, R142, R2 ;  /* 0x000000028e8e7220 */ /* 0x000fe20000400000 */
[----:B------:R-:W-:Y:S01]  /*10ac0*/  F2FP.F16.F32.PACK_AB R207, RZ, R207 ;  /* 0x000000cfffcf723e */ /* 0x000fe200000000ff */
[----:B0-----:R-:W-:Y:S01]  /*10ad0*/  @P2 IMAD.MOV.U32 R9, RZ, RZ, R13 ;  /* 0x000000ffff092224 */ /* 0x001fe200078e000d */
[----:B------:R-:W-:Y:S01]  /*10ae0*/  @P2 MOV R8, R12 ;  /* 0x0000000c00082202 */ /* 0x000fe20000000f00 */
[----:B------:R-:W-:Y:S01]  /*10af0*/  FMUL R143, R143, R2 ;  /* 0x000000028f8f7220 */ /* 0x000fe20000400000 */
[----:B------:R-:W-:Y:S01]  /*10b00*/  F2FP.F16.F32.PACK_AB R208, RZ, R208 ;  /* 0x000000d0ffd0723e */ /* 0x000fe200000000ff */
[----:B------:R-:W-:Y:S01]  /*10b10*/  FMUL R144, R144, R2 ;  /* 0x0000000290907220 */ /* 0x000fe20000400000 */
        /* <DEDUP_REMOVED lines=9> */
[----:B------:R0:W5:Y:S04]  /*10bb0*/  LDL.LU R16, [R1+0x108] ;  /* 0x0001080001107983 */ /* 0x0001680000300800 */
[----:B------:R1:W-:Y:S01]  /*10bc0*/  @P5 STG.E.U16 desc[UR36][R8.64+0xa0], R194 ;  /* 0x0000a0c208005986 */ /* 0x0003e2000c101524 */
[----:B------:R-:W-:-:S02]  /*10bd0*/  ISETP.GT.AND P5, PT, R0, 0x58, P1 ;  /* 0x000000580000780c */ /* 0x000fc40000fa4270 */
[C---:B------:R-:W-:Y:S02]  /*10be0*/  ISETP.GT.AND P3, PT, R0.reuse, 0x58, P0 ;  /* 0x000000580000780c */ /* 0x040fe40000764270 */
[----:B------:R-:W-:Y:S01]  /*10bf0*/  ISETP.GT.AND P4, PT, R0, 0x59, P0 ;  /* 0x000000590000780c */ /* 0x000fe20000784270 */
[----:B-1----:R-:W-:Y:S02]  /*10c00*/  @P2 IMAD.MOV.U32 R8, RZ, RZ, R12 ;  /* 0x000000ffff082224 */ /* 0x002fe400078e000c */
[----:B------:R-:W-:-:S05]  /*10c10*/  @P2 IMAD.MOV.U32 R9, RZ, RZ, R13 ;  /* 0x000000ffff092224 */ /* 0x000fca00078e000d */
[----:B------:R1:W-:Y:S01]  /*10c20*/  @P2 STG.E.U16 desc[UR36][R8.64+0xa2], R195 ;  /* 0x0000a2c308002986 */ /* 0x0003e2000c101524 */
[----:B------:R-:W-:-:S03]  /*10c30*/  ISETP.GT.AND P2, PT, R0, 0x59, P1 ;  /* 0x000000590000780c */ /* 0x000fc60000f44270 */
[----:B------:R-:W-:Y:S04]  /*10c40*/  @P3 STG.E.U16 desc[UR36][R6.64+0xb0], R196 ;  /* 0x0000b0c406003986 */ /* 0x000fe8000c101524 */
[----:B------:R-:W-:Y:S01]  /*10c50*/  @P4 STG.E.U16 desc[UR36][R6.64+0xb2], R197 ;  /* 0x0000b2c506004986 */ /* 0x000fe2000c101524 */
[----:B-1----:R-:W-:Y:S02]  /*10c60*/  @P5 IMAD.MOV.U32 R8, RZ, RZ, R12 ;  /* 0x000000ffff085224 */ /* 0x002fe400078e000c */
[----:B------:R-:W-:-:S05]  /*10c70*/  @P5 IMAD.MOV.U32 R9, RZ, RZ, R13 ;  /* 0x000000ffff095224 */ /* 0x000fca00078e000d */
[----:B------:R1:W-:Y:S01]  /*10c80*/  @P5 STG.E.U16 desc[UR36][R8.64+0xb0], R198 ;  /* 0x0000b0c608005986 */ /* 0x0003e2000c101524 */
[C---:B------:R-:W-:Y:S02]  /*10c90*/  ISETP.GT.AND P5, PT, R0.reuse, 0x60, P1 ;  /* 0x000000600000780c */ /* 0x040fe40000fa4270 */
        /* <DEDUP_REMOVED lines=9> */
[----:B------:R-:W-:Y:S01]  /*10d30*/  @P5 IMAD.MOV.U32 R9, RZ, RZ, R13 ;  /* 0x000000ffff095224 */ /* 0x000fe200078e000d */
[----:B------:R-:W-:-:S04]  /*10d40*/  ISETP.GT.AND P3, PT, R0, 0x68, P0 ;  /* 0x000000680000780c */ /* 0x000fc80000764270 */
[----:B------:R1:W-:Y:S01]  /*10d50*/  @P5 STG.E.U16 desc[UR36][R8.64+0xc0], R202 ;  /* 0x0000c0ca08005986 */ /* 0x0003e2000c101524 */
[C---:B------:R-:W-:Y:S02]  /*10d60*/  ISETP.GT.AND P5, PT, R0.reuse, 0x68, P1 ;  /* 0x000000680000780c */ /* 0x040fe40000fa4270 */
[----:B------:R-:W-:Y:S01]  /*10d70*/  ISETP.GT.AND P4, PT, R0, 0x69, P0 ;  /* 0x000000690000780c */ /* 0x000fe20000784270 */
[----:B-1----:R-:W-:Y:S01]  /*10d80*/  @P2 IMAD.MOV.U32 R8, RZ, RZ, R12 ;  /* 0x000000ffff082224 */ /* 0x002fe200078e000c */
[----:B------:R-:W-:-:S05]  /*10d90*/  @P2 MOV R9, R13 ;  /* 0x0000000d00092202 */ /* 0x000fca0000000f00 */
[----:B------:R1:W-:Y:S01]  /*10da0*/  @P2 STG.E.U16 desc[UR36][R8.64+0xc2], R203 ;  /* 0x0000c2cb08002986 */ /* 0x0003e2000c101524 */
[----:B------:R-:W-:-:S03]  /*10db0*/  ISETP.GT.AND P2, PT, R0, 0x69, P1 ;  /* 0x000000690000780c */ /* 0x000fc60000f44270 */
[----:B------:R-:W-:Y:S01]  /*10dc0*/  @P3 STG.E.U16 desc[UR36][R6.64+0xd0], R204 ;  /* 0x0000d0cc06003986 */ /* 0x000fe2000c101524 */
[----:B------:R-:W-:-:S03]  /*10dd0*/  ISETP.GT.AND P3, PT, R0, 0x70, P0 ;  /* 0x000000700000780c */ /* 0x000fc60000764270 */
[----:B------:R-:W-:Y:S01]  /*10de0*/  @P4 STG.E.U16 desc[UR36][R6.64+0xd2], R205 ;  /* 0x0000d2cd06004986 */ /* 0x000fe2000c101524 */
[----:B-1----:R-:W-:Y:S02]  /*10df0*/  @P5 IMAD.MOV.U32 R8, RZ, RZ, R12 ;  /* 0x000000ffff085224 */ /* 0x002fe400078e000c */
[----:B------:R-:W-:Y:S01]  /*10e00*/  @P5 IMAD.MOV.U32 R9, RZ, RZ, R13 ;  /* 0x000000ffff095224 */ /* 0x000fe200078e000d */
[----:B------:R-:W-:-:S04]  /*10e10*/  ISETP.GT.AND P4, PT, R0, 0x71, P0 ;  /* 0x000000710000780c */ /* 0x000fc80000784270 */
[----:B------:R1:W-:Y:S01]  /*10e20*/  @P5 STG.E.U16 desc[UR36][R8.64+0xd0], R206 ;  /* 0x0000d0ce08005986 */ /* 0x0003e2000c101524 */
[----:B------:R-:W-:Y:S01]  /*10e30*/  ISETP.GT.AND P5, PT, R0, 0x70, P1 ;  /* 0x000000700000780c */ /* 0x000fe20000fa4270 */
[----:B-1----:R-:W-:Y:S02]  /*10e40*/  @P2 IMAD.MOV.U32 R8, RZ, RZ, R12 ;  /* 0x000000ffff082224 */ /* 0x002fe400078e000c */
[----:B------:R-:W-:-:S05]  /*10e50*/  @P2 IMAD.MOV.U32 R9, RZ, RZ, R13 ;  /* 0x000000ffff092224 */ /* 0x000fca00078e000d */
[----:B------:R1:W-:Y:S01]  /*10e60*/  @P2 STG.E.U16 desc[UR36][R8.64+0xd2], R207 ;  /* 0x0000d2cf08002986 */ /* 0x0003e2000c101524 */
[----:B------:R-:W-:-:S03]  /*10e70*/  ISETP.GT.AND P2, PT, R0, 0x71, P1 ;  /* 0x000000710000780c */ /* 0x000fc60000f44270 */
[----:B------:R-:W-:Y:S01]  /*10e80*/  @P3 STG.E.U16 desc[UR36][R6.64+0xe0], R208 ;  /* 0x0000e0d006003986 */ /* 0x000fe2000c101524 */
[C---:B------:R-:W-:Y:S02]  /*10e90*/  ISETP.GT.AND P3, PT, R0.reuse, 0x78, P0 ;  /* 0x000000780000780c */ /* 0x040fe40000764270 */
[C---:B------:R-:W-:Y:S01]  /*10ea0*/  ISETP.GT.AND P0, PT, R0.reuse, 0x79, P0 ;  /* 0x000000790000780c */ /* 0x040fe20000704270 */
[----:B------:R-:W-:Y:S01]  /*10eb0*/  @P4 STG.E.U16 desc[UR36][R6.64+0xe2], R209 ;  /* 0x0000e2d106004986 */ /* 0x000fe2000c101524 */
[C---:B------:R-:W-:Y:S01]  /*10ec0*/  ISETP.GT.AND P4, PT, R0.reuse, 0x78, P1 ;  /* 0x000000780000780c */ /* 0x040fe20000f84270 */
[----:B-1----:R-:W-:Y:S02]  /*10ed0*/  @P5 IMAD.MOV.U32 R8, RZ, RZ, R12 ;  /* 0x000000ffff085224 */ /* 0x002fe400078e000c */
[----:B------:R-:W-:Y:S01]  /*10ee0*/  @P5 IMAD.MOV.U32 R9, RZ, RZ, R13 ;  /* 0x000000ffff095224 */ /* 0x000fe200078e000d */
[----:B------:R-:W-:Y:S02]  /*10ef0*/  ISETP.GT.AND P1, PT, R0, 0x79, P1 ;  /* 0x000000790000780c */ /* 0x000fe40000f24270 */
[----:B------:R-:W-:-:S02]  /*10f00*/  F2FP.F16.F32.PACK_AB R212, RZ, R212 ;  /* 0x000000d4ffd4723e */ /* 0x000fc400000000ff */
[----:B------:R1:W-:Y:S01]  /*10f10*/  @P5 STG.E.U16 desc[UR36][R8.64+0xe0], R210 ;  /* 0x0000e0d208005986 */ /* 0x0003e2000c101524 */
[----:B------:R-:W-:Y:S02]  /*10f20*/  F2FP.F16.F32.PACK_AB R213, RZ, R213 ;  /* 0x000000d5ffd5723e */ /* 0x000fe400000000ff */
[----:B------:R-:W-:Y:S01]  /*10f30*/  F2FP.F16.F32.PACK_AB R214, RZ, R214 ;  /* 0x000000d6ffd6723e */ /* 0x000fe200000000ff */
[----:B-1----:R-:W-:Y:S02]  /*10f40*/  @P2 IMAD.MOV.U32 R8, RZ, RZ, R12 ;  /* 0x000000ffff082224 */ /* 0x002fe400078e000c */
[----:B------:R-:W-:Y:S01]  /*10f50*/  @P2 IMAD.MOV.U32 R9, RZ, RZ, R13 ;  /* 0x000000ffff092224 */ /* 0x000fe200078e000d */
[----:B------:R-:W-:-:S04]  /*10f60*/  F2FP.F16.F32.PACK_AB R215, RZ, R215 ;  /* 0x000000d7ffd7723e */ /* 0x000fc800000000ff */
[----:B------:R1:W-:Y:S04]  /*10f70*/  @P2 STG.E.U16 desc[UR36][R8.64+0xe2], R211 ;  /* 0x0000e2d308002986 */ /* 0x0003e8000c101524 */
[----:B------:R-:W-:Y:S01]  /*10f80*/  @P3 STG.E.U16 desc[UR36][R6.64+0xf0], R212 ;  /* 0x0000f0d406003986 */ /* 0x000fe2000c101524 */
[----:B------:R-:W-:-:S03]  /*10f90*/  ISETP.GT.AND P3, PT, R3, 0x100, PT ;  /* 0x000001000300780c */ /* 0x000fc60003f64270 */
[----:B------:R0:W-:Y:S01]  /*10fa0*/  @P0 STG.E.U16 desc[UR36][R6.64+0xf2], R213 ;  /* 0x0000f2d506000986 */ /* 0x0001e2000c101524 */
[----:B------:R-:W-:Y:S01]  /*10fb0*/  ISETP.GT.AND P0, PT, R0, RZ, P3 ;  /* 0x000000ff0000720c */ /* 0x000fe20001f04270 */
[----:B-1----:R-:W-:Y:S02]  /*10fc0*/  IMAD.U32 R9, RZ, RZ, UR12 ;  /* 0x0000000cff097e24 */ /* 0x002fe4000f8e00ff */
[----:B0-----:R-:W-:Y:S02]  /*10fd0*/  @P4 IMAD.MOV.U32 R6, RZ, RZ, R12 ;  /* 0x000000ffff064224 */ /* 0x001fe400078e000c */
[----:B------:R-:W-:-:S05]  /*10fe0*/  @P4 IMAD.MOV.U32 R7, RZ, RZ, R13 ;  /* 0x000000ffff074224 */ /* 0x000fca00078e000d */
[----:B------:R0:W-:Y:S04]  /*10ff0*/  @P4 STG.E.U16 desc[UR36][R6.64+0xf0], R214 ;  /* 0x0000f0d606004986 */ /* 0x0001e8000c101524 */
[----:B------:R1:W-:Y:S01]  /*11000*/  @P1 STG.E.U16 desc[UR36][R12.64+0xf2], R215 ;  /* 0x0000f2d70c001986 */ /* 0x0003e2000c101524 */
[----:B------:R-:W-:Y:S02]  /*11010*/  ISETP.GT.AND P1, PT, R0, 0x1, P3 ;  /* 0x000000010000780c */ /* 0x000fe40001f24270 */
[C---:B------:R-:W-:Y:S02]  /*11020*/  IADD3 R8, P4, R4.reuse, UR12, RZ ;  /* 0x0000000c04087c10 */ /* 0x040fe4000ff9e0ff */
[----:B------:R-:W-:Y:S01]  /*11030*/  F2FP.F16.F32.PACK_AB R88, RZ, R88 ;  /* 0x00000058ff58723e */ /* 0x000fe200000000ff */
[----:B0-----:R-:W-:Y:S01]  /*11040*/  IMAD.U32 R7, RZ, RZ, UR11 ;  /* 0x0000000bff077e24 */ /* 0x001fe2000f8e00ff */
[----:B------:R-:W-:-:S02]  /*11050*/  IADD3 R6, P5, P6, R4, UR5, R9 ;  /* 0x0000000504067c10 */ /* 0x000fc4000febe009 */
[----:B------:R-:W-:Y:S02]  /*11060*/  IADD3.X R9, R5, UR11, RZ, P4, !PT ;  /* 0x0000000b05097c10 */ /* 0x000fe4000a7fe4ff */
[----:B------:R-:W-:Y:S02]  /*11070*/  F2FP.F16.F32.PACK_AB R89, RZ, R89 ;  /* 0x00000059ff59723e */ /* 0x000fe400000000ff */
[----:B------:R-:W-:Y:S01]  /*11080*/  ISETP.GT.AND P2, PT, R3, 0x108, PT ;  /* 0x000001080300780c */ /* 0x000fe20003f44270 */
[----:B------:R-:W-:Y:S01]  /*11090*/  @P0 STG.E.U16 desc[UR36][R8.64], R88 ;  /* 0x0000005808000986 */ /* 0x000fe2000c101524 */
[----:B------:R-:W-:Y:S02]  /*110a0*/  IADD3.X R7, R5, UR4, R7, P5, P6 ;  /* 0x0000000405077c10 */ /* 0x000fe4000afec407 */
[C---:B------:R-:W-:Y:S01]  /*110b0*/  ISETP.GT.AND P5, PT, R0.reuse, RZ, P2 ;  /* 0x000000ff0000720c */ /* 0x040fe200017a4270 */
[----:B------:R-:W-:Y:S01]  /*110c0*/  @P1 STG.E.U16 desc[UR36][R8.64+0x2], R89 ;  /* 0x0000025908001986 */ /* 0x000fe2000c101524 */
[----:B------:R-:W-:-:S02]  /*110d0*/  ISETP.GT.AND P0, PT, R0, 0x1, P2 ;  /* 0x000000010000780c */ /* 0x000fc40001704270 */
[----:B------:R-:W-:Y:S02]  /*110e0*/  ISETP.GT.AND P1, PT, R0, 0x8, P3 ;  /* 0x000000080000780c */ /* 0x000fe40001f24270 */
[C---:B------:R-:W-:Y:S02]  /*110f0*/  IADD3 R10, P4, R8.reuse, UR5, RZ ;  /* 0x00000005080a7c10 */ /* 0x040fe4000ff9e0ff */
[----:B-1----:R-:W-:Y:S02]  /*11100*/  IADD3 R12, P6, R8, UR5, RZ ;  /* 0x00000005080c7c10 */ /* 0x002fe4000ffde0ff */
[----:B------:R-:W-:Y:S02]  /*11110*/  F2FP.F16.F32.PACK_AB R90, RZ, R90 ;  /* 0x0000005aff5a723e */ /* 0x000fe400000000ff */
[----:B------:R-:W-:Y:S02]  /*11120*/  IADD3.X R11, R9, UR4, RZ, P4, !PT ;  /* 0x00000004090b7c10 */ /* 0x000fe4000a7fe4ff */
[----:B------:R-:W-:-:S02]  /*11130*/  F2FP.F16.F32.PACK_AB R91, RZ, R91 ;  /* 0x0000005bff5b723e */ /* 0x000fc400000000ff */
[----:B------:R-:W-:Y:S02]  /*11140*/  IADD3.X R13, R9, UR4, RZ, P6, !PT ;  /* 0x00000004090d7c10 */ /* 0x000fe4000b7fe4ff */
[----:B------:R-:W-:Y:S01]  /*11150*/  F2FP.F16.F32.PACK_AB R92, RZ, R92 ;  /* 0x0000005cff5c723e */ /* 0x000fe200000000ff */
[----:B------:R0:W-:Y:S01]  /*11160*/  @P5 STG.E.U16 desc[UR36][R10.64], R90 ;  /* 0x0000005a0a005986 */ /* 0x0001e2000c101524 */
[C---:B------:R-:W-:Y:S02]  /*11170*/  ISETP.GT.AND P4, PT, R0.reuse, 0x9, P3 ;  /* 0x000000090000780c */ /* 0x040fe40001f84270 */
[C---:B------:R-:W-:Y:S01]  /*11180*/  ISETP.GT.AND P5, PT, R0.reuse, 0x8, P2 ;  /* 0x000000080000780c */ /* 0x040fe200017a4270 */
[----:B------:R-:W-:Y:S01]  /*11190*/  @P0 STG.E.U16 desc[UR36][R12.64+0x2], R91 ;  /* 0x0000025b0c000986 */ /* 0x000fe2000c101524 */
[----:B------:R-:W-:-:S03]  /*111a0*/  ISETP.GT.AND P0, PT, R0, 0x9, P2 ;  /* 0x000000090000780c */ /* 0x000fc60001704270 */
[----:B------:R-:W-:Y:S01]  /*111b0*/  @P1 STG.E.U16 desc[UR36][R8.64+0x10], R92 ;  /* 0x0000105c08001986 */ /* 0x000fe2000c101524 */
[C---:B------:R-:W-:Y:S02]  /*111c0*/  ISETP.GT.AND P1, PT, R0.reuse, 0x10, P3 ;  /* 0x000000100000780c */ /* 0x040fe40001f24270 */
[----:B------:R-:W-:Y:S02]  /*111d0*/  F2FP.F16.F32.PACK_AB R93, RZ, R93 ;  /* 0x0000005dff5d723e */ /* 0x000fe400000000ff */
[----:B------:R-:W-:Y:S02]  /*111e0*/  F2FP.F16.F32.PACK_AB R94, RZ, R94 ;  /* 0x0000005eff5e723e */ /* 0x000fe400000000ff */
[----:B------:R-:W-:Y:S02]  /*111f0*/  F2FP.F16.F32.PACK_AB R95, RZ, R95 ;  /* 0x0000005fff5f723e */ /* 0x000fe400000000ff */
[----:B------:R-:W-:Y:S01]  /*11200*/  F2FP.F16.F32.PACK_AB R96, RZ, R96 ;  /* 0x00000060ff60723e */ /* 0x000fe200000000ff */
        /* <DEDUP_REMOVED lines=100> */
[----:B------:R-:W-:Y:S04]  /*11850*/  @P0 STG.E.U16 desc[UR36][R6.64+0x92], R127 ;  /* 0x0000927f06000986 */ /* 0x000fe8000c101524 */
[----:B------:R-:W-:Y:S01]  /*11860*/  @P1 STG.E.U16 desc[UR36][R8.64+0xa0], R128 ;  /* 0x0000a08008001986 */ /* 0x000fe2000c101524 */
[C---:B------:R-:W-:Y:S02]  /*11870*/  ISETP.GT.AND P1, PT, R0.reuse, 0x51, P2 ;  /* 0x000000510000780c */ /* 0x040fe40001724270 */
[----:B------:R-:W-:Y:S02]  /*11880*/  F2FP.F16.F32.PACK_AB R129, RZ, R129 ;  /* 0x00000081ff81723e */ /* 0x000fe400000000ff */
[----:B------:R-:W-:Y:S02]  /*11890*/  F2FP.F16.F32.PACK_AB R130, RZ, R130 ;  /* 0x00000082ff82723e */ /* 0x000fe400000000ff */
[----:B------:R-:W-:Y:S01]  /*118a0*/  F2FP.F16.F32.PACK_AB R131, RZ, R131 ;  /* 0x00000083ff83723e */ /* 0x000fe200000000ff */
[----:B------:R-:W-:Y:S01]  /*118b0*/  @P4 STG.E.U16 desc[UR36][R8.64+0xa2], R129 ;  /* 0x0000a28108004986 */ /* 0x000fe2000c101524 */
[----:B------:R-:W-:-:S03]  /*118c0*/  ISETP.GT.AND P4, PT, R0, 0x58, P3 ;  /* 0x000000580000780c */ /* 0x000fc60001f84270 */
[----:B------:R-:W-:Y:S01]  /*118d0*/  @P5 STG.E.U16 desc[UR36][R6.64+0xa0], R130 ;  /* 0x0000a08206005986 */ /* 0x000fe2000c101524 */
[C---:B------:R-:W-:Y:S02]  /*118e0*/  ISETP.GT.AND P5, PT, R0.reuse, 0x59, P3 ;  /* 0x000000590000780c */ /* 0x040fe40001fa4270 */
[C---:B------:R-:W-:Y:S01]  /*118f0*/  ISETP.GT.AND P0, PT, R0.reuse, 0x58, P2 ;  /* 0x000000580000780c */ /* 0x040fe20001704270 */
[----:B------:R-:W-:Y:S01]  /*11900*/  @P1 STG.E.U16 desc[UR36][R6.64+0xa2], R131 ;  /* 0x0000a28306001986 */ /* 0x000fe2000c101524 */
[C---:B------:R-:W-:Y:S02]  /*11910*/  ISETP.GT.AND P1, PT, R0.reuse, 0x59, P2 ;  /* 0x000000590000780c */ /* 0x040fe40001724270 */
[----:B------:R-:W-:Y:S02]  /*11920*/  ISETP.GT.AND P6, PT, R0, 0x60, P3 ;  /* 0x000000600000780c */ /* 0x000fe40001fc4270 */
[----:B------:R-:W-:Y:S02]  /*11930*/  F2FP.F16.F32.PACK_AB R132, RZ, R132 ;  /* 0x00000084ff84723e */ /* 0x000fe400000000ff */
[----:B------:R-:W-:-:S02]  /*11940*/  F2FP.F16.F32.PACK_AB R133, RZ, R133 ;  /* 0x00000085ff85723e */ /* 0x000fc400000000ff */
        /* <DEDUP_REMOVED lines=8> */
[----:B------:R-:W-:Y:S04]  /*119d0*/  @P1 STG.E.U16 desc[UR36][R6.64+0xb2], R135 ;  /* 0x0000b28706001986 */ /* 0x000fe8000c101524 */
[----:B------:R-:W-:Y:S01]  /*119e0*/  @P6 STG.E.U16 desc[UR36][R8.64+0xc0], R136 ;  /* 0x0000c08808006986 */ /* 0x000fe2000c101524 */
[----:B------:R-:W-:Y:S02]  /*119f0*/  ISETP.GT.AND P6, PT, R0, 0x61, P2 ;  /* 0x000000610000780c */ /* 0x000fe400017c4270 */
        /* <DEDUP_REMOVED lines=11> */
[----:B------:R-:W-:Y:S01]  /*11ab0*/  F2FP.F16.F32.PACK_AB R142, RZ, R142 ;  /* 0x0000008eff8e723e */ /* 0x000fe200000000ff */
[----:B------:R-:W-:Y:S01]  /*11ac0*/  @P4 STG.E.U16 desc[UR36][R8.64+0xd0], R140 ;  /* 0x0000d08c08004986 */ /* 0x000fe2000c101524 */
[----:B------:R-:W-:-:S03]  /*11ad0*/  ISETP.GT.AND P4, PT, R0, 0x70, P3 ;  /* 0x000000700000780c */ /* 0x000fc60001f84270 */
[----:B------:R-:W-:Y:S04]  /*11ae0*/  @P5 STG.E.U16 desc[UR36][R8.64+0xd2], R141 ;  /* 0x0000d28d08005986 */ /* 0x000fe8000c101524 */
[----:B------:R-:W-:Y:S01]  /*11af0*/  @P6 STG.E.U16 desc[UR36][R6.64+0xd0], R142 ;  /* 0x0000d08e06006986 */ /* 0x000fe2000c101524 */
[C---:B------:R-:W-:Y:S02]  /*11b00*/  ISETP.GT.AND P6, PT, R0.reuse, 0x69, P2 ;  /* 0x000000690000780c */ /* 0x040fe400017c4270 */
[----:B------:R-:W-:Y:S01]  /*11b10*/  ISETP.GT.AND P5, PT, R0, 0x71, P3 ;  /* 0x000000710000780c */ /* 0x000fe20001fa4270 */
[----:B------:R-:W-:Y:S01]  /*11b20*/  FMUL R145, R145, R2 ;  /* 0x0000000291917220 */ /* 0x000fe20000400000 */
[----:B------:R-:W-:Y:S02]  /*11b30*/  F2FP.F16.F32.PACK_AB R143, RZ, R143 ;  /* 0x0000008fff8f723e */ /* 0x000fe400000000ff */
[----:B------:R-:W-:-:S02]  /*11b40*/  F2FP.F16.F32.PACK_AB R144, RZ, R144 ;  /* 0x00000090ff90723e */ /* 0x000fc400000000ff */
[----:B------:R-:W-:Y:S01]  /*11b50*/  F2FP.F16.F32.PACK_AB R145, RZ, R145 ;  /* 0x00000091ff91723e */ /* 0x000fe200000000ff */
[----:B------:R-:W-:-:S04]  /*11b60*/  FMUL R146, R146, R2 ;  /* 0x0000000292927220 */ /* 0x000fc80000400000 */
[----:B------:R-:W-:Y:S01]  /*11b70*/  @P6 STG.E.U16 desc[UR36][R6.64+0xd2], R143 ;  /* 0x0000d28f06006986 */ /* 0x000fe2000c101524 */
[----:B------:R-:W-:-:S03]  /*11b80*/  ISETP.GT.AND P6, PT, R0, 0x70, P2 ;  /* 0x000000700000780c */ /* 0x000fc600017c4270 */
[----:B------:R-:W-:Y:S01]  /*11b90*/  @P4 STG.E.U16 desc[UR36][R8.64+0xe0], R144 ;  /* 0x0000e09008004986 */ /* 0x000fe2000c101524 */
[C---:B------:R-:W-:Y:S01]  /*11ba0*/  ISETP.GT.AND P4, PT, R0.reuse, 0x71, P2 ;  /* 0x000000710000780c */ /* 0x040fe20001784270 */
[-C--:B------:R-:W-:Y:S02]  /*11bb0*/  FMUL R147, R147, R2.reuse ;  /* 0x0000000293937220 */ /* 0x080fe40000400000 */
[----:B------:R-:W-:Y:S01]  /*11bc0*/  @P5 STG.E.U16 desc[UR36][R8.64+0xe2], R145 ;  /* 0x0000e29108005986 */ /* 0x000fe2000c101524 */
[----:B------:R-:W-:Y:S01]  /*11bd0*/  ISETP.GT.AND P5, PT, R0, 0x78, P3 ;  /* 0x000000780000780c */ /* 0x000fe20001fa4270 */
[----:B------:R-:W-:Y:S01]  /*11be0*/  FMUL R148, R148, R2 ;  /* 0x0000000294947220 */ /* 0x000fe20000400000 */
[----:B------:R-:W-:Y:S02]  /*11bf0*/  F2FP.F16.F32.PACK_AB R146, RZ, R146 ;  /* 0x00000092ff92723e */ /* 0x000fe400000000ff */
[----:B------:R-:W-:Y:S02]  /*11c00*/  F2FP.F16.F32.PACK_AB R147, RZ, R147 ;  /* 0x00000093ff93723e */ /* 0x000fe400000000ff */
[----:B------:R-:W-:Y:S01]  /*11c10*/  F2FP.F16.F32.PACK_AB R148, RZ, R148 ;  /* 0x00000094ff94723e */ /* 0x000fe200000000ff */
[----:B------:R-:W-:Y:S01]  /*11c20*/  @P6 STG.E.U16 desc[UR36][R6.64+0xe0], R146 ;  /* 0x0000e09206006986 */ /* 0x000fe2000c101524 */
[----:B------:R-:W-:-:S02]  /*11c30*/  ISETP.GT.AND P1, PT, R3, 0x180, PT ;  /* 0x000001800300780c */ /* 0x000fc40003f24270 */
[C---:B------:R-:W-:Y:S01]  /*11c40*/  ISETP.GT.AND P3, PT, R0.reuse, 0x79, P3 ;  /* 0x000000790000780c */ /* 0x040fe20001f64270 */
[----:B------:R-:W-:Y:S01]  /*11c50*/  @P4 STG.E.U16 desc[UR36][R6.64+0xe2], R147 ;  /* 0x0000e29306004986 */ /* 0x000fe2000c101524 */
[C---:B------:R-:W-:Y:S01]  /*11c60*/  ISETP.GT.AND P4, PT, R0.reuse, 0x78, P2 ;  /* 0x000000780000780c */ /* 0x040fe20001784270 */
[-C--:B------:R-:W-:Y:S01]  /*11c70*/  FMUL R149, R149, R2.reuse ;  /* 0x0000000295957220 */ /* 0x080fe20000400000 */
[----:B------:R-:W-:Y:S01]  /*11c80*/  ISETP.GT.AND P2, PT, R0, 0x79, P2 ;  /* 0x000000790000780c */ /* 0x000fe20001744270 */
[----:B------:R-:W-:Y:S01]  /*11c90*/  @P5 STG.E.U16 desc[UR36][R8.64+0xf0], R148 ;  /* 0x0000f09408005986 */ /* 0x000fe2000c101524 */
[-C--:B------:R-:W-:Y:S01]  /*11ca0*/  FMUL R150, R150, R2.reuse ;  /* 0x0000000296967220 */ /* 0x080fe20000400000 */
[----:B------:R-:W-:Y:S01]  /*11cb0*/  ISETP.GT.AND P5, PT, R0, RZ, P1 ;  /* 0x000000ff0000720c */ /* 0x000fe20000fa4270 */
[----:B------:R-:W-:Y:S01]  /*11cc0*/  FMUL R151, R151, R2 ;  /* 0x0000000297977220 */ /* 0x000fe20000400000 */
[----:B------:R-:W-:Y:S02]  /*11cd0*/  ISETP.GT.AND P0, PT, R3, 0x188, PT ;  /* 0x000001880300780c */ /* 0x000fe40003f04270 */
[----:B------:R-:W-:-:S02]  /*11ce0*/  MOV R3, UR8 ;  /* 0x0000000800037c02 */ /* 0x000fc40008000f00 */
[----:B------:R-:W-:Y:S02]  /*11cf0*/  F2FP.F16.F32.PACK_AB R149, RZ, R149 ;  /* 0x00000095ff95723e */ /* 0x000fe400000000ff */
[----:B------:R-:W-:Y:S01]  /*11d00*/  F2FP.F16.F32.PACK_AB R150, RZ, R150 ;  /* 0x00000096ff96723e */ /* 0x000fe200000000ff */
[----:B------:R-:W-:Y:S01]  /*11d10*/  UIMAD UR11, UR9, 0x300, URZ ;  /* 0x00000300090b78a4 */ /* 0x000fe2000f8e023f */
[----:B------:R-:W-:Y:S01]  /*11d20*/  F2FP.F16.F32.PACK_AB R151, RZ, R151 ;  /* 0x00000097ff97723e */ /* 0x000fe200000000ff */
[----:B------:R-:W-:Y:S01]  /*11d30*/  FMUL R24, R24, R2 ;  /* 0x0000000218187220 */ /* 0x000fe20000400000 */
[----:B------:R-:W-:Y:S01]  /*11d40*/  IMAD.WIDE.U32 R4, R3, 0x300, R4 ;  /* 0x0000030003047825 */ /* 0x000fe200078e0004 */
[----:B------:R1:W-:Y:S04]  /*11d50*/  @P3 STG.E.U16 desc[UR36][R8.64+0xf2], R149 ;  /* 0x0000f29508003986 */ /* 0x0003e8000c101524 */
[----:B------:R-:W-:Y:S01]  /*11d60*/  @P4 STG.E.U16 desc[UR36][R6.64+0xf0], R150 ;  /* 0x0000f09606004986 */ /* 0x000fe2000c101524 */
[----:B------:R-:W-:Y:S01]  /*11d70*/  F2FP.F16.F32.PACK_AB R24, RZ, R24 ;  /* 0x00000018ff18723e */ /* 0x000fe200000000ff */
[----:B0-----:R-:W-:-:S02]  /*11d80*/  VIADD R11, R5, UR11 ;  /* 0x0000000b050b7c36 */ /* 0x001fc40008000000 */
[----:B------:R-:W-:Y:S01]  /*11d90*/  @P2 STG.E.U16 desc[UR36][R6.64+0xf2], R151 ;  /* 0x0000f29706002986 */ /* 0x000fe2000c101524 */
[C---:B------:R-:W-:Y:S01]  /*11da0*/  ISETP.GT.AND P2, PT, R0.reuse, 0x1, P1 ;  /* 0x000000010000780c */ /* 0x040fe20000f44270 */
[----:B------:R-:W-:Y:S01]  /*11db0*/  @P5 IMAD.MOV.U32 R10, RZ, RZ, R4 ;  /* 0x000000ffff0a5224 */ /* 0x000fe200078e0004 */
[C---:B------:R-:W-:Y:S01]  /*11dc0*/  ISETP.GT.AND P4, PT, R0.reuse, RZ, P0 ;  /* 0x000000ff0000720c */ /* 0x040fe20000784270 */
[-C--:B------:R-:W-:Y:S01]  /*11dd0*/  FMUL R25, R25, R2.reuse ;  /* 0x0000000219197220 */ /* 0x080fe20000400000 */
[C---:B------:R-:W-:Y:S02]  /*11de0*/  ISETP.GT.AND P3, PT, R0.reuse, 0x8, P1 ;  /* 0x000000080000780c */ /* 0x040fe40000f64270 */
[----:B------:R0:W-:Y:S01]  /*11df0*/  @P5 STG.E.U16 desc[UR36][R10.64], R24 ;  /* 0x000000180a005986 */ /* 0x0001e2000c101524 */
[----:B------:R-:W-:Y:S01]  /*11e00*/  ISETP.GT.AND P5, PT, R0, 0x1, P0 ;  /* 0x000000010000780c */ /* 0x000fe200007a4270 */
[-C--:B------:R-:W-:Y:S01]  /*11e10*/  FMUL R26, R26, R2.reuse ;  /* 0x000000021a1a7220 */ /* 0x080fe20000400000 */
[-C--:B------:R-:W-:Y:S01]  /*11e20*/  FMUL R27, R27, R2.reuse ;  /* 0x000000021b1b7220 */ /* 0x080fe20000400000 */
[----:B-1----:R-:W-:Y:S01]  /*11e30*/  IADD3 R8, P6, R4, UR5, RZ ;  /* 0x0000000504087c10 */ /* 0x002fe2000ffde0ff */
[----:B------:R-:W-:Y:S01]  /*11e40*/  FMUL R28, R28, R2 ;  /* 0x000000021c1c7220 */ /* 0x000fe20000400000 */
[----:B------:R-:W-:-:S02]  /*11e50*/  F2FP.F16.F32.PACK_AB R25, RZ, R25 ;  /* 0x00000019ff19723e */ /* 0x000fc400000000ff */
[----:B------:R-:W-:Y:S02]  /*11e60*/  F2FP.F16.F32.PACK_AB R26, RZ, R26 ;  /* 0x0000001aff1a723e */ /* 0x000fe400000000ff */
[----:B------:R-:W-:Y:S01]  /*11e70*/  IADD3.X R9, R11, UR4, RZ, P6, !PT ;  /* 0x000000040b097c10 */ /* 0x000fe2000b7fe4ff */
[----:B0-----:R-:W-:Y:S01]  /*11e80*/  @P2 IMAD.MOV.U32 R10, RZ, RZ, R4 ;  /* 0x000000ffff0a2224 */ /* 0x001fe200078e0004 */
[----:B------:R-:W-:Y:S01]  /*11e90*/  F2FP.F16.F32.PACK_AB R27, RZ, R27 ;  /* 0x0000001bff1b723e */ /* 0x000fe200000000ff */
[----:B------:R-:W-:Y:S01]  /*11ea0*/  VIADD R5, R5, UR11 ;  /* 0x0000000b05057c36 */ /* 0x000fe20008000000 */
[----:B------:R-:W-:Y:S02]  /*11eb0*/  F2FP.F16.F32.PACK_AB R28, RZ, R28 ;  /* 0x0000001cff1c723e */ /* 0x000fe400000000ff */
[----:B------:R-:W-:Y:S04]  /*11ec0*/  @P2 STG.E.U16 desc[UR36][R10.64+0x2], R25 ;  /* 0x000002190a002986 */ /* 0x000fe8000c101524 */
[----:B------:R-:W-:Y:S01]  /*11ed0*/  @P4 STG.E.U16 desc[UR36][R8.64], R26 ;  /* 0x0000001a08004986 */ /* 0x000fe2000c101524 */
[----:B------:R-:W-:-:S03]  /*11ee0*/  ISETP.GT.AND P4, PT, R0, 0x9, P0 ;  /* 0x000000090000780c */ /* 0x000fc60000784270 */
[----:B------:R0:W-:Y:S01]  /*11ef0*/  @P5 STG.E.U16 desc[UR36][R8.64+0x2], R27 ;  /* 0x0000021b08005986 */ /* 0x0001e2000c101524 */
[----:B------:R-:W-:-:S03]  /*11f00*/  ISETP.GT.AND P5, PT, R0, 0x9, P1 ;  /* 0x000000090000780c */ /* 0x000fc60000fa4270 */
[----:B------:R-:W-:Y:S01]  /*11f10*/  @P3 STG.E.U16 desc[UR36][R4.64+0x10], R28 ;  /* 0x0000101c04003986 */ /* 0x000fe2000c101524 */
[----:B------:R-:W-:Y:S01]  /*11f20*/  ISETP.GT.AND P3, PT, R0, 0x8, P0 ;  /* 0x000000080000780c */ /* 0x000fe20000764270 */
[-C--:B------:R-:W-:Y:S01]  /*11f30*/  FMUL R29, R29, R2.reuse ;  /* 0x000000021d1d7220 */ /* 0x080fe20000400000 */
[-C--:B------:R-:W-:Y:S01]  /*11f40*/  FMUL R30, R30, R2.reuse ;  /* 0x000000021e1e7220 */ /* 0x080fe20000400000 */
[----:B------:R-:W-:Y:S01]  /*11f50*/  FMUL R31, R31, R2 ;  /* 0x000000021f1f7220 */ /* 0x000fe20000400000 */
[----:B------:R-:W-:Y:S02]  /*11f60*/  IADD3 R6, P6, R4, UR5, RZ ;  /* 0x0000000504067c10 */ /* 0x000fe4000ffde0ff */
[----:B------:R-:W-:Y:S02]  /*11f70*/  F2FP.F16.F32.PACK_AB R29, RZ, R29 ;  /* 0x0000001dff1d723e */ /* 0x000fe400000000ff */
[----:B------:R-:W-:Y:S02]  /*11f80*/  F2FP.F16.F32.PACK_AB R30, RZ, R30 ;  /* 0x0000001eff1e723e */ /* 0x000fe400000000ff */
[----:B------:R-:W-:-:S02]  /*11f90*/  IADD3.X R7, R5, UR4, RZ, P6, !PT ;  /* 0x0000000405077c10 */ /* 0x000fc4000b7fe4ff */
[----:B------:R-:W-:Y:S01]  /*11fa0*/  F2FP.F16.F32.PACK_AB R31, RZ, R31 ;  /* 0x0000001fff1f723e */ /* 0x000fe200000000ff */
[----:B------:R-:W-:Y:S01]  /*11fb0*/  @P5 STG.E.U16 desc[UR36][R4.64+0x12], R29 ;  /* 0x0000121d04005986 */ /* 0x000fe2000c101524 */
[----:B------:R-:W-:-:S03]  /*11fc0*/  ISETP.GT.AND P2, PT, R0, 0x10, P1 ;  /* 0x000000100000780c */ /* 0x000fc60000f44270 */
[----:B------:R-:W-:Y:S01]  /*11fd0*/  @P3 STG.E.U16 desc[UR36][R6.64+0x10], R30 ;  /* 0x0000101e06003986 */ /* 0x000fe2000c101524 */
[----:B------:R-:W-:Y:S01]  /*11fe0*/  ISETP.GT.AND P3, PT, R0, 0x11, P1 ;  /* 0x000000110000780c */ /* 0x000fe20000f64270 */
[-C--:B------:R-:W-:Y:S02]  /*11ff0*/  FMUL R32, R32, R2.reuse ;  /* 0x0000000220207220 */ /* 0x080fe40000400000 */
[----:B------:R-:W-:Y:S01]  /*12000*/  @P4 STG.E.U16 desc[UR36][R6.64+0x12], R31 ;  /* 0x0000121f06004986 */ /* 0x000fe2000c101524 */
[C---:B------:R-:W-:Y:S01]  /*12010*/  ISETP.GT.AND P4, PT, R0.reuse, 0x10, P0 ;  /* 0x000000100000780c */ /* 0x040fe20000784270 */
[-C--:B------:R-:W-:Y:S01]  /*12020*/  FMUL R33, R33, R2.reuse ;  /* 0x0000000221217220 */ /* 0x080fe20000400000 */
[----:B------:R-:W-:Y:S01]  /*12030*/  ISETP.GT.AND P5, PT, R0, 0x11, P0 ;  /* 0x000000110000780c */ /* 0x000fe200007a4270 */
[-C--:B------:R-:W-:Y:S01]  /*12040*/  FMUL R34, R34, R2.reuse ;  /* 0x0000000222227220 */ /* 0x080fe20000400000 */
[----:B------:R-:W-:Y:S01]  /*12050*/  FMUL R35, R35, R2 ;  /* 0x0000000223237220 */ /* 0x000fe20000400000 */
[----:B------:R-:W-:-:S02]  /*12060*/  F2FP.F16.F32.PACK_AB R32, RZ, R32 ;  /* 0x00000020ff20723e */ /* 0x000fc400000000ff */
[----:B------:R-:W-:Y:S02]  /*12070*/  F2FP.F16.F32.PACK_AB R33, RZ, R33 ;  /* 0x00000021ff21723e */ /* 0x000fe400000000ff */
[----:B------:R-:W-:Y:S02]  /*12080*/  F2FP.F16.F32.PACK_AB R34, RZ, R34 ;  /* 0x00000022ff22723e */ /* 0x000fe400000000ff */
        /* <DEDUP_REMOVED lines=8> */
[-C--:B------:R-:W-:Y:S02]  /*12110*/  FMUL R37, R37, R2.reuse ;  /* 0x0000000225257220 */ /* 0x080fe40000400000 */
[----:B------:R-:W-:Y:S01]  /*12120*/  @P5 STG.E.U16 desc[UR36][R6.64+0x22], R35 ;  /* 0x0000222306005986 */ /* 0x000fe2000c101524 */
        /* <DEDUP_REMOVED lines=156> */
[-C--:B------:R-:W-:Y:S01]  /*12af0*/  FMUL R76, R76, R2.reuse ;  /* 0x000000024c4c7220 */ /* 0x080fe20000400000 */
[C---:B------:R-:W-:Y:S02]  /*12b00*/  ISETP.GT.AND P6, PT, R0.reuse, 0x69, P0 ;  /* 0x000000690000780c */ /* 0x040fe400007c4270 */
        /* <DEDUP_REMOVED lines=10> */
[C---:B------:R-:W-:Y:S02]  /*12bb0*/  ISETP.GT.AND P4, PT, R0.reuse, 0x70, P1 ;  /* 0x000000700000780c */ /* 0x040fe40000f84270 */
[C---:B------:R-:W-:Y:S01]  /*12bc0*/  ISETP.GT.AND P2, PT, R0.reuse, 0x71, P1 ;  /* 0x000000710000780c */ /* 0x040fe20000f44270 */
[----:B------:R-:W-:Y:S01]  /*12bd0*/  @P3 STG.E.U16 desc[UR36][R4.64+0xd2], R77 ;  /* 0x0000d24d04003986 */ /* 0x000fe2000c101524 */
[C---:B------:R-:W-:Y:S02]  /*12be0*/  ISETP.GT.AND P3, PT, R0.reuse, 0x78, P1 ;  /* 0x000000780000780c */ /* 0x040fe40000f64270 */
[----:B------:R-:W-:Y:S01]  /*12bf0*/  ISETP.GT.AND P1, PT, R0, 0x79, P1 ;  /* 0x000000790000780c */ /* 0x000fe20000f24270 */
[----:B------:R-:W-:Y:S01]  /*12c00*/  @P5 STG.E.U16 desc[UR36][R6.64+0xd0], R78 ;  /* 0x0000d04e06005986 */ /* 0x000fe2000c101524 */
[----:B------:R-:W-:-:S03]  /*12c10*/  FMUL R80, R80, R2 ;  /* 0x0000000250507220 */ /* 0x000fc60000400000 */
[----:B------:R-:W-:Y:S01]  /*12c20*/  @P6 STG.E.U16 desc[UR36][R6.64+0xd2], R79 ;  /* 0x0000d24f06006986 */ /* 0x000fe2000c101524 */
[C---:B------:R-:W-:Y:S01]  /*12c30*/  ISETP.GT.AND P6, PT, R0.reuse, 0x70, P0 ;  /* 0x000000700000780c */ /* 0x040fe200007c4270 */
[----:B------:R-:W-:Y:S01]  /*12c40*/  FMUL R81, R81, R2 ;  /* 0x0000000251517220 */ /* 0x000fe20000400000 */
[----:B------:R-:W-:Y:S02]  /*12c50*/  F2FP.F16.F32.PACK_AB R80, RZ, R80 ;  /* 0x00000050ff50723e */ /* 0x000fe400000000ff */
[----:B------:R-:W-:Y:S01]  /*12c60*/  ISETP.GT.AND P5, PT, R0, 0x71, P0 ;  /* 0x000000710000780c */ /* 0x000fe200007a4270 */
[----:B------:R-:W-:Y:S01]  /*12c70*/  FMUL R82, R82, R2 ;  /* 0x0000000252527220 */ /* 0x000fe20000400000 */
[----:B------:R-:W-:Y:S01]  /*12c80*/  F2FP.F16.F32.PACK_AB R81, RZ, R81 ;  /* 0x00000051ff51723e */ /* 0x000fe200000000ff */
[----:B------:R-:W-:Y:S01]  /*12c90*/  @P4 STG.E.U16 desc[UR36][R4.64+0xe0], R80 ;  /* 0x0000e05004004986 */ /* 0x000fe2000c101524 */
[----:B------:R-:W-:Y:S01]  /*12ca0*/  ISETP.GT.AND P4, PT, R0, 0x78, P0 ;  /* 0x000000780000780c */ /* 0x000fe20000784270 */
[--C-:B0-----:R-:W-:Y:S01]  /*12cb0*/  @P3 IMAD.MOV.U32 R8, RZ, RZ, R4.reuse ;  /* 0x000000ffff083224 */ /* 0x101fe200078e0004 */
[----:B------:R-:W-:Y:S01]  /*12cc0*/  F2FP.F16.F32.PACK_AB R82, RZ, R82 ;  /* 0x00000052ff52723e */ /* 0x000fe200000000ff */
[----:B------:R-:W-:Y:S01]  /*12cd0*/  @P3 IMAD.MOV.U32 R9, RZ, RZ, R5 ;  /* 0x000000ffff093224 */ /* 0x000fe200078e0005 */
[----:B------:R0:W-:Y:S01]  /*12ce0*/  @P2 STG.E.U16 desc[UR36][R4.64+0xe2], R81 ;  /* 0x0000e25104002986 */ /* 0x0001e2000c101524 */
[----:B------:R-:W-:-:S02]  /*12cf0*/  @P1 IMAD.MOV.U32 R10, RZ, RZ, R4 ;  /* 0x000000ffff0a1224 */ /* 0x000fc400078e0004 */
[----:B------:R-:W-:Y:S02]  /*12d00*/  @P1 IMAD.MOV.U32 R11, RZ, RZ, R5 ;  /* 0x000000ffff0b1224 */ /* 0x000fe400078e0005 */
[-C--:B--2---:R-:W-:Y:S01]  /*12d10*/  FMUL R83, R83, R2.reuse ;  /* 0x0000000253537220 */ /* 0x084fe20000400000 */
[-C--:B---3--:R-:W-:Y:S01]  /*12d20*/  FMUL R84, R84, R2.reuse ;  /* 0x0000000254547220 */ /* 0x088fe20000400000 */
[----:B------:R-:W-:Y:S01]  /*12d30*/  ISETP.GT.AND P0, PT, R0, 0x79, P0 ;  /* 0x000000790000780c */ /* 0x000fe20000704270 */
[----:B0-----:R-:W-:Y:S02]  /*12d40*/  @P6 IMAD.MOV.U32 R4, RZ, RZ, R6 ;  /* 0x000000ffff046224 */ /* 0x001fe400078e0006 */
[----:B------:R-:W-:Y:S02]  /*12d50*/  @P6 IMAD.MOV.U32 R5, RZ, RZ, R7 ;  /* 0x000000ffff056224 */ /* 0x000fe400078e0007 */
[-C--:B----4-:R-:W-:Y:S01]  /*12d60*/  FMUL R85, R85, R2.reuse ;  /* 0x0000000255557220 */ /* 0x090fe20000400000 */
[----:B------:R-:W-:Y:S01]  /*12d70*/  F2FP.F16.F32.PACK_AB R83, RZ, R83 ;  /* 0x00000053ff53723e */ /* 0x000fe200000000ff */
[-C--:B------:R-:W-:Y:S01]  /*12d80*/  FMUL R86, R86, R2.reuse ;  /* 0x0000000256567220 */ /* 0x080fe20000400000 */
[----:B------:R0:W-:Y:S01]  /*12d90*/  @P6 STG.E.U16 desc[UR36][R4.64+0xe0], R82 ;  /* 0x0000e05204006986 */ /* 0x0001e2000c101524 */
[----:B------:R-:W-:Y:S01]  /*12da0*/  FMUL R87, R87, R2 ;  /* 0x0000000257577220 */ /* 0x000fe20000400000 */
[----:B------:R-:W-:-:S02]  /*12db0*/  F2FP.F16.F32.PACK_AB R84, RZ, R84 ;  /* 0x00000054ff54723e */ /* 0x000fc400000000ff */
[----:B------:R-:W-:Y:S02]  /*12dc0*/  F2FP.F16.F32.PACK_AB R85, RZ, R85 ;  /* 0x00000055ff55723e */ /* 0x000fe400000000ff */
[----:B------:R-:W-:Y:S01]  /*12dd0*/  F2FP.F16.F32.PACK_AB R86, RZ, R86 ;  /* 0x00000056ff56723e */ /* 0x000fe200000000ff */
[----:B0-----:R-:W-:Y:S02]  /*12de0*/  @P5 IMAD.MOV.U32 R4, RZ, RZ, R6 ;  /* 0x000000ffff045224 */ /* 0x001fe400078e0006 */
[----:B------:R-:W-:Y:S01]  /*12df0*/  @P5 IMAD.MOV.U32 R5, RZ, RZ, R7 ;  /* 0x000000ffff055224 */ /* 0x000fe200078e0007 */
[----:B------:R-:W-:-:S04]  /*12e00*/  F2FP.F16.F32.PACK_AB R87, RZ, R87 ;  /* 0x00000057ff57723e */ /* 0x000fc800000000ff */
[----:B------:R0:W-:Y:S04]  /*12e10*/  @P5 STG.E.U16 desc[UR36][R4.64+0xe2], R83 ;  /* 0x0000e25304005986 */ /* 0x0001e8000c101524 */
[----:B------:R1:W-:Y:S04]  /*12e20*/  @P3 STG.E.U16 desc[UR36][R8.64+0xf0], R84 ;  /* 0x0000f05408003986 */ /* 0x0003e8000c101524 */
[----:B------:R1:W-:Y:S01]  /*12e30*/  @P1 STG.E.U16 desc[UR36][R10.64+0xf2], R85 ;  /* 0x0000f2550a001986 */ /* 0x0003e2000c101524 */
[----:B0-----:R-:W-:Y:S01]  /*12e40*/  @P4 MOV R4, R6 ;  /* 0x0000000600044202 */ /* 0x001fe20000000f00 */
[----:B------:R-:W-:-:S05]  /*12e50*/  @P4 IMAD.MOV.U32 R5, RZ, RZ, R7 ;  /* 0x000000ffff054224 */ /* 0x000fca00078e0007 */
[----:B------:R1:W-:Y:S04]  /*12e60*/  @P4 STG.E.U16 desc[UR36][R4.64+0xf0], R86 ;  /* 0x0000f05604004986 */ /* 0x0003e8000c101524 */
[----:B------:R1:W-:Y:S02]  /*12e70*/  @P0 STG.E.U16 desc[UR36][R6.64+0xf2], R87 ;  /* 0x0000f25706000986 */ /* 0x0003e4000c101524 */
.L_x_533:
[----:B------:R-:W-:Y:S05]  /*12e80*/  BSYNC B0 ;  /* 0x0000000000007941 */ /* 0x000fea0003800000 */
.L_x_29:
[----:B01----:R-:W2:Y:S04]  /*12e90*/  LDL.LU R5, [R1+0x100] ;  /* 0x0001000001057983 */ /* 0x003ea80000300800 */
[----:B------:R-:W2:Y:S01]  /*12ea0*/  LDL.LU R4, [R1+0x104] ;  /* 0x0001040001047983 */ /* 0x000ea20000300800 */
[----:B------:R-:W-:Y:S01]  /*12eb0*/  ULDC UR4, c[0x0][0xc] ;  /* 0x0000030000047ab9 */ /* 0x000fe20000000800 */
[----:B------:R-:W-:Y:S01]  /*12ec0*/  ULDC UR5, c[0x0][0x10] ;  /* 0x0000040000057ab9 */ /* 0x000fe20000000800 */
[----:B------:R-:W2:Y:S01]  /*12ed0*/  LDC R3, c[0x0][0x14] ;  /* 0x00000500ff037b82 */ /* 0x000ea20000000800 */
[----:B------:R-:W-:Y:S01]  /*12ee0*/  UIMAD.WIDE.U32 UR4, UR4, UR5, URZ ;  /* 0x00000005040472a5 */ /* 0x000fe2000f8e003f */
[----:B----4-:R-:W-:Y:S01]  /*12ef0*/  PRMT R0, RZ, 0x7610, R0 ;  /* 0x00007610ff007816 */ /* 0x010fe20000000000 */
[----:B------:R-:W-:Y:S01]  /*12f00*/  UMOV UR42, 0xffffffff ;  /* 0xffffffff002a7882 */ /* 0x000fe20000000000 */
[----:B------:R-:W-:-:S03]  /*12f10*/  UMOV UR43, 0xffffffff ;  /* 0xffffffff002b7882 */ /* 0x000fc60000000000 */
[----:B--2---:R-:W-:-:S04]  /*12f20*/  IMAD.WIDE.U32 R4, R3, UR4, R4 ;  /* 0x0000000403047c25 */ /* 0x004fc8000f8e0004 */
[----:B------:R-:W-:Y:S01]  /*12f30*/  IMAD R3, R3, UR5, RZ ;  /* 0x0000000503037c24 */ /* 0x000fe2000f8e02ff */
[----:B------:R-:W-:Y:S01]  /*12f40*/  ULDC.64 UR4, c[0x0][0x650] ;  /* 0x0001940000047ab9 */ /* 0x000fe20000000a00 */
[----:B------:R-:W-:Y:S01]  /*12f50*/  IMAD.MOV.U32 R7, RZ, RZ, R4 ;  /* 0x000000ffff077224 */ /* 0x000fe200078e0004 */
[----:B------:R-:W-:Y:S01]  /*12f60*/  ISETP.GE.U32.AND P0, PT, R4, UR4, PT ;  /* 0x0000000404007c0c */ /* 0x000fe2000bf06070 */
[----:B------:R-:W-:-:S05]  /*12f70*/  IMAD.IADD R6, R5, 0x1, R3 ;  /* 0x0000000105067824 */ /* 0x000fca00078e0203 */
[----:B------:R0:W-:Y:S01]  /*12f80*/  STL [R1+0x100], R6 ;  /* 0x0001000601007387 */ /* 0x0001e20000100800 */
[----:B------:R-:W-:-:S03]  /*12f90*/  ISETP.GE.U32.AND.EX P0, PT, R6, UR5, PT, P0 ;  /* 0x0000000506007c0c */ /* 0x000fc6000bf06100 */
[----:B------:R0:W-:Y:S10]  /*12fa0*/  STL [R1+0x104], R7 ;  /* 0x0001040701007387 */ /* 0x0001f40000100800 */
[----:B0-----:R-:W-:Y:S05]  /*12fb0*/  @P0 BRA `(.L_x_534) ;  /* 0x0000000400880947 */ /* 0x001fea0003800000 */
[----:B------:R-:W0:Y:S01]  /*12fc0*/  S2UR UR6, SR_CTAID.X ;  /* 0x00000000000679c3 */ /* 0x000e220000002500 */
[----:B------:R-:W-:Y:S01]  /*12fd0*/  ULDC.64 UR12, c[0x0][0x628] ;  /* 0x00018a00000c7ab9 */ /* 0x000fe20000000a00 */
[----:B------:R-:W-:Y:S01]  /*12fe0*/  ULDC UR4, c[0x0][0x150] ;  /* 0x0000540000047ab9 */ /* 0x000fe20000000800 */
[----:B------:R-:W-:Y:S01]  /*12ff0*/  ISETP.NE.U32.AND P0, PT, RZ, UR12, PT ;  /* 0x0000000cff007c0c */ /* 0x000fe2000bf05070 */
[----:B------:R-:W-:Y:S01]  /*13000*/  ULDC UR15, c[0x0][0x630] ;  /* 0x00018c00000f7ab9 */ /* 0x000fe20000000800 */
[C---:B------:R-:W-:Y:S01]  /*13010*/  R2UR UR16, R7.reuse ;  /* 0x00000000071072ca */ /* 0x040fe200000e0000 */
[----:B------:R-:W-:Y:S01]  /*13020*/  ULDC UR19, c[0x0][0x154] ;  /* 0x0000550000137ab9 */ /* 0x000fe20000000800 */
[----:B------:R-:W-:Y:S01]  /*13030*/  ISETP.NE.AND.EX P0, PT, RZ, UR13, PT, P0 ;  /* 0x0000000dff007c0c */ /* 0x000fe2000bf05300 */
[----:B------:R-:W1:Y:S01]  /*13040*/  S2UR UR18, SR_CTAID.Y ;  /* 0x00000000001279c3 */ /* 0x000e620000002600 */
[----:B------:R-:W-:Y:S02]  /*13050*/  R2UR UR17, R6 ;  /* 0x00000000061172ca */ /* 0x000fe400000e0000 */
[----:B------:R-:W-:-:S02]  /*13060*/  R2UR UR10, R7 ;  /* 0x00000000070a72ca */ /* 0x000fc400000e0000 */
[----:B------:R-:W-:Y:S02]  /*13070*/  R2UR UR11, R6 ;  /* 0x00000000060b72ca */ /* 0x000fe400000e0000 */
[----:B0-----:R-:W-:-:S05]  /*13080*/  I2FP.F32.U32 R0, UR6 ;  /* 0x0000000600007c45 */ /* 0x001fca0008201000 */
[----:B------:R-:W-:-:S04]  /*13090*/  FMUL R0, R0, UR4 ;  /* 0x0000000400007c20 */ /* 0x000fc80008400000 */
[----:B------:R0:W2:Y:S01]  /*130a0*/  F2I.U32.TRUNC.NTZ R3, R0 ;  /* 0x0000000000037305 */ /* 0x0000a2000020f000 */
[----:B-1----:R-:W-:Y:S05]  /*130b0*/  @!P0 BRA `(.L_x_535) ;  /* 0x0000000000308947 */ /* 0x002fea0003800000 */
        /* <DEDUP_REMOVED lines=12> */
.L_x_535:
[----:B------:R-:W-:Y:S01]  /*13180*/  USHF.R.U64 UR43, UR10, UR15, UR11 ;  /* 0x0000000f0a2b7299 */ /* 0x000fe2000800120b */
[----:B0-----:R-:W-:Y:S01]  /*13190*/  I2FP.F32.U32 R0, UR18 ;  /* 0x0000001200007c45 */ /* 0x001fe20008201000 */
[----:B------:R-:W-:Y:S02]  /*131a0*/  USHF.R.U32.HI UR4, URZ, UR15, UR11 ;  /* 0x0000000f3f047299 */ /* 0x000fe4000801160b */
        /* <DEDUP_REMOVED lines=8> */
[----:B------:R-:W-:Y:S01]  /*13230*/  UIMAD.WIDE.U32 UR8, UR10, UR12, UR8 ;  /* 0x0000000c0a0872a5 */ /* 0x000fe2000f8e0008 */
[----:B--2---:R-:W-:Y:S01]  /*13240*/  R2UR UR12, R3 ;  /* 0x00000000030c72ca */ /* 0x004fe200000e0000 */
[----:B------:R-:W-:Y:S01]  /*13250*/  UIMAD UR10, UR10, UR13, UR4 ;  /* 0x0000000d0a0a72a4 */ /* 0x000fe2000f8e0204 */
[----:B------:R-:W-:Y:S01]  /*13260*/  ULDC UR11, c[0x0][0x618] ;  /* 0x00018600000b7ab9 */ /* 0x000fe20000000800 */
[----:B------:R-:W-:Y:S02]  /*13270*/  ULDC UR21, c[0x0][0x658] ;  /* 0x0001960000157ab9 */ /* 0x000fe40000000800 */
[----:B------:R-:W-:Y:S01]  /*13280*/  UIADD3 UR9, UR9, UR10, URZ ;  /* 0x0000000a09097290 */ /* 0x000fe2000fffe03f */
[----:B------:R-:W-:Y:S01]  /*13290*/  UMOV UR15, 0xffffffff ;  /* 0xffffffff000f7882 */ /* 0x000fe20000000000 */
[----:B------:R-:W-:Y:S01]  /*132a0*/  ULDC.64 UR4, c[0x0][0x640] ;  /* 0x0001900000047ab9 */ /* 0x000fe20000000a00 */
[----:B------:R-:W-:Y:S01]  /*132b0*/  USHF.L.U32 UR15, UR15, UR21, URZ ;  /* 0x000000150f0f7299 */ /* 0x000fe2000800063f */
[----:B------:R-:W-:Y:S01]  /*132c0*/  ISETP.NE.U32.AND P0, PT, RZ, UR4, PT ;  /* 0x00000004ff007c0c */ /* 0x000fe2000bf05070 */
[----:B------:R-:W-:-:S02]  /*132d0*/  USHF.R.U64 UR16, UR8, UR11, UR9 ;  /* 0x0000000b08107299 */ /* 0x000fc40008001209 */
[----:B------:R-:W-:Y:S01]  /*132e0*/  USHF.R.U32.HI UR8, URZ, UR11, UR9 ;  /* 0x0000000b3f087299 */ /* 0x000fe20008011609 */
[----:B0-----:R-:W-:Y:S01]  /*132f0*/  R2UR UR14, R0 ;  /* 0x00000000000e72ca */ /* 0x001fe200000e0000 */
[----:B------:R-:W-:Y:S01]  /*13300*/  ULDC UR17, c[0x0][0x608] ;  /* 0x0001820000117ab9 */ /* 0x000fe20000000800 */
[----:B------:R-:W-:Y:S01]  /*13310*/  ULOP3.LUT UR41, URZ, UR15, URZ, 0x33, !UPT ;  /* 0x0000000f3f297292 */ /* 0x000fe2000f8e333f */
[----:B------:R-:W-:Y:S01]  /*13320*/  ISETP.NE.AND.EX P0, PT, RZ, UR5, PT, P0 ;  /* 0x00000005ff007c0c */ /* 0x000fe2000bf05300 */
[----:B------:R-:W-:Y:S02]  /*13330*/  USHF.R.U64 UR15, UR16, UR17, UR8 ;  /* 0x00000011100f7299 */ /* 0x000fe40008001208 */
[----:B------:R-:W-:Y:S02]  /*13340*/  USHF.R.U32.HI UR8, URZ, UR17, UR8 ;  /* 0x000000113f087299 */ /* 0x000fe40008011608 */
[----:B------:R-:W-:Y:S02]  /*13350*/  UIADD3 UR12, -UR12, URZ, URZ ;  /* 0x0000003f0c0c7290 */ /* 0x000fe4000fffe13f */
[----:B------:R-:W-:Y:S01]  /*13360*/  USHF.R.U64 UR17, UR15, UR21, UR8 ;  /* 0x000000150f117299 */ /* 0x000fe20008001208 */
[----:B------:R-:W-:Y:S01]  /*13370*/  UMOV UR19, 0x1 ;  /* 0x0000000100137882 */ /* 0x000fe20000000000 */
[----:B------:R-:W-:Y:S01]  /*13380*/  ULDC UR13, c[0x0][0x144] ;  /* 0x00005100000d7ab9 */ /* 0x000fe20000000800 */
[----:B------:R-:W-:Y:S01]  /*13390*/  ULDC UR7, c[0x0][0x600] ;  /* 0x0001800000077ab9 */ /* 0x000fe20000000800 */
[----:B------:R-:W-:-:S02]  /*133a0*/  USHF.L.U32 UR24, UR19, UR21, URZ ;  /* 0x0000001513187299 */ /* 0x000fc4000800063f */
[----:B------:R-:W-:Y:S02]  /*133b0*/  USHF.R.U32.HI UR8, URZ, UR21, UR8 ;  /* 0x000000153f087299 */ /* 0x000fe40008011608 */
[----:B------:R-:W-:Y:S02]  /*133c0*/  UIMAD UR21, UR13, UR12, UR6 ;  /* 0x0000000c0d1572a4 */ /* 0x000fe4000f8e0206 */
[----:B------:R-:W-:Y:S02]  /*133d0*/  UIADD3 UR20, UR7, -0x1, URZ ;  /* 0xffffffff07147890 */ /* 0x000fe4000fffe03f */
[----:B------:R-:W-:Y:S01]  /*133e0*/  UIADD3 UR19, -UR14, URZ, URZ ;  /* 0x0000003f0e137290 */ /* 0x000fe2000fffe13f */
        /* <DEDUP_REMOVED lines=17> */
.L_x_536:
[----:B------:R-:W-:Y:S01]  /*13500*/  UISETP.NE.AND UP0, UPT, UR46, URZ, UPT ;  /* 0x0000003f2e00728c */ /* 0x000fe2000bf05270 */
[----:B------:R-:W-:Y:S01]  /*13510*/  IMAD.MOV.U32 R0, RZ, RZ, 0x1 ;  /* 0x00000001ff007424 */ /* 0x000fe200078e00ff */
[----:B------:R-:W-:Y:S02]  /*13520*/  USHF.R.U64 UR4, UR6, UR22, UR8 ;  /* 0x0000001606047299 */ /* 0x000fe40008001208 */
[----:B------:R-:W-:Y:S02]  /*13530*/  ULOP3.LUT UR41, UR15, UR41, URZ, 0xc0, !UPT ;  /* 0x000000290f297292 */ /* 0x000fe4000f8ec03f */
[----:B------:R-:W-:Y:S02]  /*13540*/  UIADD3 UR5, -UR4, URZ, URZ ;  /* 0x0000003f04057290 */ /* 0x000fe4000fffe13f */
[----:B------:R-:W-:Y:S02]  /*13550*/  UIMAD UR41, UR24, UR4, UR41 ;  /* 0x00000004182972a4 */ /* 0x000fe4000f8e0229 */
[----:B------:R-:W-:-:S02]  /*13560*/  ULOP3.LUT UR16, UR16, UR20, URZ, 0xc0, !UPT ;  /* 0x0000001410107292 */ /* 0x000fc4000f8ec03f */
[----:B------:R-:W-:Y:S02]  /*13570*/  @UP0 UIMAD UR21, UR25, UR19, UR18 ;  /* 0x00000013191502a4 */ /* 0x000fe4000f8e0212 */
[----:B------:R-:W-:-:S03]  /*13580*/  UIMAD UR4, UR5, UR23, UR17 ;  /* 0x00000017050472a4 */ /* 0x000fc6000f8e0211 */
[----:B------:R-:W-:Y:S01]  /*13590*/  ULDC UR5, c[0x0][0x610] ;  /* 0x0001840000057ab9 */ /* 0x000fe20000000800 */
[----:B------:R-:W-:Y:S02]  /*135a0*/  UIMAD UR4, UR4, UR7, UR16 ;  /* 0x00000007040472a4 */ /* 0x000fe4000f8e0210 */
[----:B------:R-:W-:-:S04]  /*135b0*/  UIMAD UR41, UR41, UR5, UR21 ;  /* 0x00000005292972a4 */ /* 0x000fc8000f8e0215 */
[----:B------:R-:W-:Y:S02]  /*135c0*/  USEL UR42, UR4, UR41, !UP0 ;  /* 0x00000029042a7287 */ /* 0x000fe4000c000000 */
[----:B------:R-:W-:-:S12]  /*135d0*/  USEL UR41, UR41, UR4, !UP0 ;  /* 0x0000000429297287 */ /* 0x000fd8000c000000 */
.L_x_534:
[----:B------:R-:W-:-:S13]  /*135e0*/  LOP3.LUT P0, RZ, R0, 0xff, RZ, 0xc0, !PT ;  /* 0x000000ff00ff7812 */ /* 0x000fda000780c0ff */
[----:B------:R-:W-:Y:S05]  /*135f0*/  @P0 BRA `(.L_x_537) ;  /* 0xfffffedc00080947 */ /* 0x000fea000383ffff */
[----:B------:R-:W-:Y:S05]  /*13600*/  EXIT ;  /* 0x000000000000794d */ /* 0x000fea0003800000 */
.L_x_4:
[----:B------:R-:W2:Y:S01]  /*13610*/  LDL R5, [R1+0x104] ;  /* 0x0001040001057983 */ /* 0x000ea20000100800 */
[----:B------:R-:W-:-:S03]  /*13620*/  ULDC.64 UR8, c[0x0][0x650] ;  /* 0x0001940000087ab9 */ /* 0x000fc60000000a00 */
[----:B------:R-:W3:Y:S01]  /*13630*/  LDL R4, [R1+0x100] ;  /* 0x0001000001047983 */ /* 0x000ee20000100800 */
[----:B------:R-:W-:Y:S01]  /*13640*/  PRMT R0, RZ, 0x7610, R0 ;  /* 0x00007610ff007816 */ /* 0x000fe20000000000 */
[----:B------:R-:W-:Y:S02]  /*13650*/  IMAD.MOV.U32 R3, RZ, RZ, -0x1 ;  /* 0xffffffffff037424 */ /* 0x000fe400078e00ff */
[----:B------:R-:W-:Y:S02]  /*13660*/  IMAD.MOV.U32 R2, RZ, RZ, -0x1 ;  /* 0xffffffffff027424 */ /* 0x000fe400078e00ff */
[----:B------:R-:W-:Y:S01]  /*13670*/  IMAD.MOV.U32 R9, RZ, RZ, -0x1 ;  /* 0xffffffffff097424 */ /* 0x000fe200078e00ff */
[----:B--2---:R-:W-:-:S04]  /*13680*/  ISETP.GE.U32.AND P0, PT, R5, UR8, PT ;  /* 0x0000000805007c0c */ /* 0x004fc8000bf06070 */
[----:B---3--:R-:W-:-:S13]  /*13690*/  ISETP.GE.U32.AND.EX P0, PT, R4, UR9, PT, P0 ;  /* 0x0000000904007c0c */ /* 0x008fda000bf06100 */
[----:B------:R-:W-:Y:S05]  /*136a0*/  @P0 BRA `(.L_x_538) ;  /* 0x00000004008c0947 */ /* 0x000fea0003800000 */
[----:B------:R-:W-:Y:S01]  /*136b0*/  I2FP.F32.U32 R0, UR4 ;  /* 0x0000000400007c45 */ /* 0x000fe20008201000 */
[----:B0-----:R-:W-:Y:S01]  /*136c0*/  ULDC.64 UR16, c[0x0][0x628] ;  /* 0x00018a0000107ab9 */ /* 0x001fe20000000a00 */
        /* <DEDUP_REMOVED lines=24> */
.L_x_539:
        /* <DEDUP_REMOVED lines=24> */
[----:B------:R-:W-:Y:S01]  /*139d0*/  UMOV UR19, 0x1 ;  /* 0x0000000100137882 */ /* 0x000fe20000000000 */
[----:B------:R-:W-:Y:S01]  /*139e0*/  ULDC UR20, c[0x0][0x608] ;  /* 0x0001820000147ab9 */ /* 0x000fe20000000800 */
[----:B------:R-:W-:Y:S01]  /*139f0*/  USHF.L.U32 UR26, UR19, UR23, URZ ;  /* 0x00000017131a7299 */ /* 0x000fe2000800063f */
[----:B------:R-:W-:Y:S01]  /*13a00*/  ISETP.NE.AND.EX P0, PT, RZ, UR9, PT, P0 ;  /* 0x00000009ff007c0c */ /* 0x000fe2000bf05300 */
[----:B------:R-:W-:Y:S02]  /*13a10*/  USHF.R.U64 UR19, UR18, UR20, UR11 ;  /* 0x0000001412137299 */ /* 0x000fe4000800120b */
[----:B------:R-:W-:Y:S02]  /*13a20*/  USHF.R.U32.HI UR11, URZ, UR20, UR11 ;  /* 0x000000143f0b7299 */ /* 0x000fe4000801160b */
[----:B------:R-:W-:-:S02]  /*13a30*/  UIADD3 UR15, -UR15, URZ, URZ ;  /* 0x0000003f0f0f7290 */ /* 0x000fc4000fffe13f */
[----:B------:R-:W-:Y:S01]  /*13a40*/  USHF.R.U64 UR20, UR19, UR23, UR11 ;  /* 0x0000001713147299 */ /* 0x000fe2000800120b */
[----:B------:R-:W-:Y:S01]  /*13a50*/  ULDC UR16, c[0x0][0x144] ;  /* 0x0000510000107ab9 */ /* 0x000fe20000000800 */
[----:B------:R-:W-:Y:S01]  /*13a60*/  ULDC UR6, c[0x0][0x600] ;  /* 0x0001800000067ab9 */ /* 0x000fe20000000800 */
[----:B------:R-:W-:Y:S02]  /*13a70*/  USHF.R.U32.HI UR11, URZ, UR23, UR11 ;  /* 0x000000173f0b7299 */ /* 0x000fe4000801160b */
[----:B------:R-:W-:Y:S02]  /*13a80*/  UIMAD UR23, UR16, UR15, UR4 ;  /* 0x0000000f101772a4 */ /* 0x000fe4000f8e0204 */
[----:B------:R-:W-:Y:S02]  /*13a90*/  UIADD3 UR22, UR6, -0x1, URZ ;  /* 0xffffffff06167890 */ /* 0x000fe4000fffe03f */
[----:B------:R-:W-:Y:S02]  /*13aa0*/  ULOP3.LUT UR27, URZ, UR13, URZ, 0x33, !UPT ;  /* 0x0000000d3f1b7292 */ /* 0x000fe4000f8e333f */
        /* <DEDUP_REMOVED lines=18> */
.L_x_540:
[----:B------:R-:W-:Y:S01]  /*13bd0*/  UISETP.NE.AND UP0, UPT, UR46, URZ, UPT ;  /* 0x0000003f2e00728c */ /* 0x000fe2000bf05270 */
[----:B------:R-:W-:Y:S01]  /*13be0*/  IMAD.MOV.U32 R0, RZ, RZ, 0x1 ;  /* 0x00000001ff007424 */ /* 0x000fe200078e00ff */
[----:B------:R-:W-:Y:S01]  /*13bf0*/  USHF.R.U64 UR8, UR4, UR24, UR11 ;  /* 0x0000001804087299 */ /* 0x000fe2000800120b */
[----:B------:R-:W-:Y:S01]  /*13c00*/  IMAD.U32 R9, RZ, RZ, UR5 ;  /* 0x00000005ff097e24 */ /* 0x000fe2000f8e00ff */
[----:B------:R-:W-:Y:S02]  /*13c10*/  ULOP3.LUT UR4, UR19, UR27, URZ, 0xc0, !UPT ;  /* 0x0000001b13047292 */ /* 0x000fe4000f8ec03f */
[----:B------:R-:W-:Y:S02]  /*13c20*/  ULOP3.LUT UR18, UR18, UR22, URZ, 0xc0, !UPT ;  /* 0x0000001612127292 */ /* 0x000fe4000f8ec03f */
[----:B------:R-:W-:-:S03]  /*13c30*/  UIMAD UR4, UR26, UR8, UR4 ;  /* 0x000000081a0472a4 */ /* 0x000fc6000f8e0204 */
[----:B------:R-:W-:Y:S02]  /*13c40*/  @UP0 UIMAD UR23, UR28, UR21, UR7 ;  /* 0x000000151c1702a4 */ /* 0x000fe4000f8e0207 */
[----:B------:R-:W-:-:S03]  /*13c50*/  UIADD3 UR7, -UR8, URZ, URZ ;  /* 0x0000003f08077290 */ /* 0x000fc6000fffe13f */
[----:B------:R-:W-:Y:S01]  /*13c60*/  ULDC UR8, c[0x0][0x610] ;  /* 0x0001840000087ab9 */ /* 0x000fe20000000800 */
[----:B------:R-:W-:Y:S02]  /*13c70*/  UIMAD UR7, UR7, UR25, UR20 ;  /* 0x00000019070772a4 */ /* 0x000fe4000f8e0214 */
[----:B------:R-:W-:Y:S02]  /*13c80*/  UIMAD UR4, UR4, UR8, UR23 ;  /* 0x00000008040472a4 */ /* 0x000fe4000f8e0217 */
[----:B------:R-:W-:-:S04]  /*13c90*/  UIMAD UR7, UR7, UR6, UR18 ;  /* 0x00000006070772a4 */ /* 0x000fc8000f8e0212 */
[----:B------:R-:W-:Y:S02]  /*13ca0*/  USEL UR6, UR7, UR4, !UP0 ;  /* 0x0000000407067287 */ /* 0x000fe4000c000000 */
[----:B------:R-:W-:-:S04]  /*13cb0*/  USEL UR4, UR4, UR7, !UP0 ;  /* 0x0000000704047287 */ /* 0x000fc8000c000000 */
[----:B------:R-:W-:Y:S02]  /*13cc0*/  IMAD.U32 R2, RZ, RZ, UR6 ;  /* 0x00000006ff027e24 */ /* 0x000fe4000f8e00ff */
[----:B------:R-:W-:-:S07]  /*13cd0*/  IMAD.U32 R3, RZ, RZ, UR4 ;  /* 0x00000004ff037e24 */ /* 0x000fce000f8e00ff */
.L_x_538:
[----:B------:R-:W-:-:S08]  /*13ce0*/  NOP ;  /* 0x0000000000007918 */ /* 0x000fd00000000000 */
[----:B0-----:R-:W0:-:S00]  /*13cf0*/  USETMAXREG.DEALLOC.CTAPOOL 0x18 ;  /* 0x00000018000079c8 */ /* 0x001e0000080e0500 */
[----:B------:R-:W-:-:S13]  /*13d00*/  ISETP.NE.AND P0, PT, RZ, UR10, PT ;  /* 0x0000000aff007c0c */ /* 0x000fda000bf05270 */
[----:B------:R-:W-:Y:S05]  /*13d10*/  @P0 EXIT ;  /* 0x000000000000094d */ /* 0x000fea0003800000 */
[----:B0-----:R-:W-:Y:S01]  /*13d20*/  LOP3.LUT P0, RZ, R0, 0xff, RZ, 0xc0, !PT ;  /* 0x000000ff00ff7812 */ /* 0x001fe2000780c0ff */
[----:B------:R-:W-:Y:S01]  /*13d30*/  IMAD.MOV.U32 R0, RZ, RZ, 0x1 ;  /* 0x00000001ff007424 */ /* 0x000fe200078e00ff */
[----:B------:R-:W-:-:S11]  /*13d40*/  MOV R6, RZ ;  /* 0x000000ff00067202 */ /* 0x000fd60000000f00 */
[----:B------:R-:W-:Y:S05]  /*13d50*/  @!P0 BRA `(.L_x_541) ;  /* 0x0000000c00688947 */ /* 0x000fea0003800000 */
[----:B------:R-:W0:Y:S01]  /*13d60*/  S2R R4, SR_TID.X ;  /* 0x0000000000047919 */ /* 0x000e220000002100 */
[----:B------:R-:W-:Y:S01]  /*13d70*/  ULDC UR4, c[0x0][0x28c] ;  /* 0x0000a30000047ab9 */ /* 0x000fe20000000800 */
[----:B------:R-:W-:Y:S01]  /*13d80*/  ULDC UR6, c[0x0][0x658] ;  /* 0x0001960000067ab9 */ /* 0x000fe20000000800 */
[----:B------:R-:W-:Y:S01]  /*13d90*/  UIADD3 UR10, UR4, 0xf, URZ ;  /* 0x0000000f040a7890 */ /* 0x000fe2000fffe03f */
[----:B------:R-:W-:Y:S01]  /*13da0*/  BSSY B0, `(.L_x_541) ;  /* 0x00000d5000007945 */ /* 0x000fe20003800000 */
[----:B------:R-:W-:Y:S01]  /*13db0*/  UMOV UR7, 0xffffffff ;  /* 0xffffffff00077882 */ /* 0x000fe20000000000 */
[----:B------:R-:W-:Y:S01]  /*13dc0*/  ULDC UR5, c[0x0][0x600] ;  /* 0x0001800000057ab9 */ /* 0x000fe20000000800 */
[----:B------:R-:W-:Y:S01]  /*13dd0*/  UMOV UR9, 0x1 ;  /* 0x0000000100097882 */ /* 0x000fe20000000000 */
[----:B------:R-:W-:Y:S01]  /*13de0*/  USHF.L.U32 UR7, UR7, UR6, URZ ;  /* 0x0000000607077299 */ /* 0x000fe2000800063f */
[----:B------:R-:W-:Y:S01]  /*13df0*/  IMAD.MOV.U32 R8, RZ, RZ, 0x1 ;  /* 0x00000001ff087424 */ /* 0x000fe200078e00ff */
[----:B------:R-:W-:Y:S01]  /*13e00*/  UIADD3 UR4, UR5, -0x1, URZ ;  /* 0xffffffff05047890 */ /* 0x000fe2000fffe03f */
[----:B------:R-:W-:Y:S01]  /*13e10*/  IMAD.MOV.U32 R0, RZ, RZ, 0x1 ;  /* 0x00000001ff007424 */ /* 0x000fe200078e00ff */
[----:B------:R-:W-:Y:S01]  /*13e20*/  USHF.R.S32.HI UR11, URZ, 0x1f, UR10 ;  /* 0x0000001f3f0b7899 */ /* 0x000fe2000801140a */
[----:B------:R-:W-:Y:S01]  /*13e30*/  IMAD.MOV.U32 R6, RZ, RZ, RZ ;  /* 0x000000ffff067224 */ /* 0x000fe200078e00ff */
[----:B------:R-:W-:Y:S01]  /*13e40*/  ULDC UR8, c[0x0][0xc] ;  /* 0x0000030000087ab9 */ /* 0x000fe20000000800 */
[----:B------:R-:W-:-:S02]  /*13e50*/  USHF.L.U32 UR5, UR9, UR6, URZ ;  /* 0x0000000609057299 */ /* 0x000fc4000800063f */
[----:B------:R-:W-:Y:S01]  /*13e60*/  ULEA.HI UR11, UR11, UR10, URZ, 0x4 ;  /* 0x0000000a0b0b7291 */ /* 0x000fe2000f8f203f */
[----:B------:R-:W-:Y:S01]  /*13e70*/  ULDC UR9, c[0x0][0x10] ;  /* 0x0000040000097ab9 */ /* 0x000fe20000000800 */
[----:B------:R-:W-:Y:S02]  /*13e80*/  ULOP3.LUT UR6, URZ, UR7, URZ, 0x33, !UPT ;  /* 0x000000073f067292 */ /* 0x000fe4000f8e333f */
[----:B------:R-:W-:Y:S01]  /*13e90*/  UIMAD.WIDE.U32 UR8, UR8, UR9, URZ ;  /* 0x00000009080872a5 */ /* 0x000fe2000f8e003f */
[----:B------:R-:W-:Y:S01]  /*13ea0*/  ULDC UR7, c[0x0][0x14] ;  /* 0x0000050000077ab9 */ /* 0x000fe20000000800 */
[----:B------:R-:W-:Y:S02]  /*13eb0*/  USHF.R.S32.HI UR19, URZ, 0x4, UR11 ;  /* 0x000000043f137899 */ /* 0x000fe4000801140b */
[----:B------:R-:W-:Y:S02]  /*13ec0*/  UIMAD.WIDE.U32 UR22, UR8, UR7, URZ ;  /* 0x00000007081672a5 */ /* 0x000fe4000f8e003f */
[----:B------:R-:W-:-:S02]  /*13ed0*/  UIMAD UR13, UR9, UR7, URZ ;  /* 0x00000007090d72a4 */ /* 0x000fc4000f8e023f */
[----:B------:R-:W-:Y:S01]  /*13ee0*/  ULOP3.LUT UR21, UR40, 0x2, URZ, 0xfc, !UPT ;  /* 0x0000000228157892 */ /* 0x000fe2000f8efc3f */
[C---:B0-----:R-:W-:Y:S01]  /*13ef0*/  LOP3.LUT P2, RZ, R4.reuse, 0x7f, RZ, 0xc0, !PT ;  /* 0x0000007f04ff7812 */ /* 0x041fe2000784c0ff */
[----:B------:R-:W-:Y:S01]  /*13f00*/  UIADD3 UR13, UR23, UR13, URZ ;  /* 0x0000000d170d7290 */ /* 0x000fe2000fffe03f */
[----:B------:R-:W-:Y:S01]  /*13f10*/  LOP3.LUT P0, RZ, R4, 0x1f, RZ, 0xc0, !PT ;  /* 0x0000001f04ff7812 */ /* 0x000fe2000780c0ff */
[----:B------:R-:W-:Y:S01]  /*13f20*/  UIADD3 UR26, UR19, 0x1, URZ ;  /* 0x00000001131a7890 */ /* 0x000fe2000fffe03f */
[----:B------:R-:W-:Y:S02]  /*13f30*/  ULDC.64 UR24, c[0x0][0x198] ;  /* 0x0000660000187ab9 */ /* 0x000fe40000000a00 */
[----:B------:R-:W-:-:S13]  /*13f40*/  PLOP3.LUT P0, PT, P0, P2, PT, 0x8a, 0x0 ;  /* 0x000000000000781c */ /* 0x000fda0000705172 */
.L_x_553:
[----:B------:R-:W-:-:S03]  /*13f50*/  UMOV UR7, 0xffffffff ;  /* 0xffffffff00077882 */ /* 0x000fc60000000000 */
[----:B------:R-:W-:Y:S05]  /*13f60*/  BRA.DIV UR7, `(.L_x_542) ;  /* 0x0000001207d07947 */ /* 0x000fea000b800000 */
[----:B------:R-:W-:-:S13]  /*13f70*/  ELECT P6, URZ, PT ;  /* 0x00000000003f782f */ /* 0x000fda00038c0000 */
.L_x_571:
[----:B------:R-:W0:Y:S01]  /*13f80*/  LDC R4, c[0x0][0x28c] ;  /* 0x0000a300ff047b82 */ /* 0x000e220000000800 */
[----:B------:R-:W-:Y:S01]  /*13f90*/  BSSY B1, `(.L_x_543) ;  /* 0x0000038000017945 */ /* 0x000fe20003800000 */
[----:B0-----:R-:W-:-:S13]  /*13fa0*/  ISETP.LT.OR P6, PT, R4, 0x1, !P6 ;  /* 0x000000010400780c */ /* 0x001fda00077c1670 */
[----:B------:R-:W-:Y:S05]  /*13fb0*/  @P6 BRA `(.L_x_544) ;  /* 0x0000000000d46947 */ /* 0x000fea0003800000 */
[----:B------:R-:W-:Y:S02]  /*13fc0*/  IMAD.SHL.U32 R2, R2, 0x80, RZ ;  /* 0x0000008002027824 */ /* 0x000fe400078e00ff */
[----:B------:R-:W-:Y:S02]  /*13fd0*/  IMAD.SHL.U32 R3, R3, 0x200, RZ ;  /* 0x0000020003037824 */ /* 0x000fe400078e00ff */
[----:B------:R-:W-:Y:S02]  /*13fe0*/  IMAD.MOV.U32 R13, RZ, RZ, RZ ;  /* 0x000000ffff0d7224 */ /* 0x000fe400078e00ff */
[----:B------:R-:W-:Y:S02]  /*13ff0*/  IMAD.U32 R11, RZ, RZ, UR26 ;  /* 0x0000001aff0b7e24 */ /* 0x000fe4000f8e00ff */
[----:B------:R-:W-:Y:S02]  /*14000*/  IMAD.MOV.U32 R4, RZ, RZ, R0 ;  /* 0x000000ffff047224 */ /* 0x000fe400078e0000 */
[----:B------:R-:W-:-:S07]  /*14010*/  IMAD.MOV.U32 R5, RZ, RZ, R6 ;  /* 0x000000ffff057224 */ /* 0x000fce00078e0006 */
.L_x_548:
[----:B------:R-:W0:Y:S01]  /*14020*/  S2R R10, SR_CgaCtaId ;  /* 0x00000000000a7919 */ /* 0x000e220000008800 */
[----:B------:R-:W-:-:S04]  /*14030*/  MOV R7, 0x400 ;  /* 0x0000040000077802 */ /* 0x000fc80000000f00 */
[----:B0-----:R-:W-:Y:S02]  /*14040*/  LEA R14, R10, R7, 0x18 ;  /* 0x000000070a0e7211 */ /* 0x001fe400078ec0ff */
[----:B------:R-:W-:Y:S01]  /*14050*/  SHF.L.U32 R7, R4, 0x1f, RZ ;  /* 0x0000001f04077819 */ /* 0x000fe200000006ff */
[----:B------:R-:W0:Y:S02]  /*14060*/  @!P2 LDC R10, c[0x0][0x500] ;  /* 0x00014000ff0aab82 */ /* 0x000e240000000800 */
[----:B------:R-:W-:-:S04]  /*14070*/  IMAD R12, R5, 0x8, R14 ;  /* 0x00000008050c7824 */ /* 0x000fc800078e020e */
[----:B------:R-:W1:Y:S02]  /*14080*/  SYNCS.PHASECHK.TRANS64.TRYWAIT P1, [R12+URZ+0x58], R7 ;  /* 0x000058070c0075a7 */ /* 0x000e64000802017f */
[----:B-1----:R-:W-:Y:S05]  /*14090*/  @!P1 BRA `(.L_x_545) ;  /* 0x0000001000a49947 */ /* 0x002fea0003800000 */
.L_x_572:
[----:B------:R-:W-:Y:S01]  /*140a0*/  UPRMT UR7, UR21, 0x9910, URZ ;  /* 0x0000991015077896 */ /* 0x000fe2000800003f */
[----:B0-----:R0:W-:Y:S03]  /*140b0*/  @!P2 SYNCS.ARRIVE.TRANS64 RZ, [R12+URZ], R10 ;  /* 0x0000000a0cffa9a7 */ /* 0x0011e6000800003f */
[----:B------:R-:W-:-:S06]  /*140c0*/  UISETP.NE.AND UP0, UPT, UR7, 0x2, UPT ;  /* 0x000000020700788c */ /* 0x000fcc000bf05270 */
[----:B------:R-:W-:-:S13]  /*140d0*/  PLOP3.LUT P1, PT, PT, PT, UP0, 0x80, 0x0 ;  /* 0x000000000000781c */ /* 0x000fda0003f2f008 */
[----:B0-----:R-:W-:Y:S05]  /*140e0*/  @P1 BRA `(.L_x_546) ;  /* 0x0000000000041947 */ /* 0x001fea0003800000 */
[----:B------:R-:W-:Y:S01]  /*140f0*/  BPT.TRAP 0x1 ;  /* 0x000000040000795c */ /* 0x000fe20000300000 */
.L_x_546:
[----:B------:R-:W-:Y:S05]  /*14100*/  @P0 BRA `(.L_x_547) ;  /* 0x0000000000040947 */ /* 0x000fea0003800000 */
[----:B------:R-:W-:Y:S01]  /*14110*/  BPT.TRAP 0x1 ;  /* 0x000000040000795c */ /* 0x000fe20000300000 */
.L_x_547:
[C-C-:B-1----:R-:W-:Y:S01]  /*14120*/  IMAD R7, R5.reuse, 0x4000, R14.reuse ;  /* 0x0000400005077824 */ /* 0x142fe200078e020e */
[----:B------:R-:W-:Y:S01]  /*14130*/  R2UR UR9, R12 ;  /* 0x000000000c0972ca */ /* 0x000fe200000e0000 */
[----:B------:R-:W-:Y:S01]  /*14140*/  IMAD R14, R5, 0x1000, R14 ;  /* 0x00001000050e7824 */ /* 0x000fe200078e020e */
[----:B------:R-:W-:Y:S01]  /*14150*/  UIADD3 UR14, UP0, UR24, 0xf0, URZ ;  /* 0x000000f0180e7890 */ /* 0x000fe2000ff1e03f */
[----:B------:R-:W-:Y:S01]  /*14160*/  VIADD R11, R11, 0xffffffff ;  /* 0xffffffff0b0b7836 */ /* 0x000fe20000000000 */
[----:B------:R-:W-:Y:S01]  /*14170*/  R2UR UR7, R7 ;  /* 0x00000000070772ca */ /* 0x000fe200000e0000 */
[----:B------:R-:W-:Y:S01]  /*14180*/  UIADD3 UR28, UP1, UR24, 0x1f0, URZ ;  /* 0x000001f0181c7890 */ /* 0x000fe2000ff3e03f */
[----:B------:R-:W-:Y:S01]  /*14190*/  R2UR UR8, R14 ;  /* 0x000000000e0872ca */ /* 0x000fe200000e0000 */
[----:B------:R-:W-:Y:S01]  /*141a0*/  UIADD3.X UR15, URZ, UR25, URZ, UP0, !UPT ;  /* 0x000000193f0f7290 */ /* 0x000fe200087fe43f */
[----:B------:R-:W-:Y:S01]  /*141b0*/  R2UR UR11, R3 ;  /* 0x00000000030b72ca */ /* 0x000fe200000e0000 */
[----:B------:R-:W-:Y:S01]  /*141c0*/  UIADD3.X UR29, URZ, UR25, URZ, UP1, !UPT ;  /* 0x000000193f1d7290 */ /* 0x000fe20008ffe43f */
[----:B------:R-:W-:Y:S01]  /*141d0*/  R2UR UR10, R13 ;  /* 0x000000000d0a72ca */ /* 0x000fe200000e0000 */
[----:B------:R-:W-:Y:S01]  /*141e0*/  UMOV UR16, 0x0 ;  /* 0x0000000000107882 */ /* 0x000fe20000000000 */
[----:B------:R-:W-:Y:S01]  /*141f0*/  R2UR UR12, R9 ;  /* 0x00000000090c72ca */ /* 0x000fe200000e0000 */
[----:B------:R-:W-:Y:S01]  /*14200*/  UMOV UR17, 0x10000000 ;  /* 0x1000000000117882 */ /* 0x000fe20000000000 */
[----:B------:R-:W-:Y:S01]  /*14210*/  R2UR UR20, R2 ;  /* 0x00000000021472ca */ /* 0x000fe200000e0000 */
[----:B------:R-:W-:Y:S01]  /*14220*/  VIADD R13, R13, 0x10 ;  /* 0x000000100d0d7836 */ /* 0x000fe20000000000 */
[----:B------:R-:W-:Y:S01]  /*14230*/  ISETP.GT.AND P3, PT, R11, 0x1, PT ;  /* 0x000000010b00780c */ /* 0x000fe20003f64270 */
[----:B------:R-:W-:Y:S01]  /*14240*/  UIADD3 UR7, UR7, 0x180, URZ ;  /* 0x0000018007077890 */ /* 0x000fe2000fffe03f */
[----:B------:R-:W-:Y:S01]  /*14250*/  IADD3 R5, R5, 0x1, RZ ;  /* 0x0000000105057810 */ /* 0x000fe20007ffe0ff */
[----:B------:R-:W-:-:S03]  /*14260*/  UIADD3 UR18, UR8, 0x2c180, URZ ;  /* 0x0002c18008127890 */ /* 0x000fc6000fffe03f */
[C---:B------:R-:W-:Y:S02]  /*14270*/  ISETP.NE.AND P1, PT, R5.reuse, 0xb, PT ;  /* 0x0000000b0500780c */ /* 0x040fe40003f25270 */
[----:B------:R-:W-:Y:S02]  /*14280*/  UMOV UR8, UR7 ;  /* 0x0000000700087c82 */ /* 0x000fe40008000000 */
[----:B------:R0:W-:Y:S01]  /*14290*/  UTMALDG.3D [UR8], [UR14], desc[UR16] ;  /* 0x000010080e0075b4 */ /* 0x0001e20008011000 */
[----:B------:R-:W-:Y:S02]  /*142a0*/  SEL R7, RZ, 0x1, P1 ;  /* 0x00000001ff077807 */ /* 0x000fe40000800000 */
[----:B------:R-:W-:Y:S02]  /*142b0*/  SEL R5, R5, RZ, P1 ;  /* 0x000000ff05057207 */ /* 0x000fe40000800000 */
[----:B------:R-:W-:Y:S01]  /*142c0*/  LOP3.LUT R4, R4, R7, RZ, 0x3c, !PT ;  /* 0x0000000704047212 */ /* 0x000fe200078e3cff */
[----:B0-----:R-:W-:Y:S01]  /*142d0*/  UMOV UR8, UR18 ;  /* 0x0000001200087c82 */ /* 0x001fe20008000000 */
[----:B------:R-:W-:-:S02]  /*142e0*/  UMOV UR11, UR20 ;  /* 0x00000014000b7c82 */ /* 0x000fc40008000000 */
[----:B------:R0:W-:Y:S02]  /*142f0*/  UTMALDG.3D [UR8], [UR28], desc[UR16] ;  /* 0x000010081c0075b4 */ /* 0x0001e40008011000 */
[----:B0-----:R-:W-:Y:S05]  /*14300*/  @P3 BRA `(.L_x_548) ;  /* 0xfffffffc00443947 */ /* 0x001fea000383ffff */
.L_x_544:
[----:B------:R-:W-:Y:S05]  /*14310*/  BSYNC B1 ;  /* 0x0000000000017941 */ /* 0x000fea0003800000 */
.L_x_543:
[----:B------:R-:W2:Y:S01]  /*14320*/  LDL.LU R14, [R1+0x100] ;  /* 0x00010000010e7983 */ /* 0x000ea20000300800 */
[----:B------:R-:W-:Y:S01]  /*14330*/  LOP3.LUT P1, RZ, R8, 0xff, RZ, 0xc0, !PT ;  /* 0x000000ff08ff7812 */ /* 0x000fe2000782c0ff */
[----:B------:R-:W-:Y:S01]  /*14340*/  VIADD R6, R6, UR19 ;  /* 0x0000001306067c36 */ /* 0x000fe20008000000 */
[----:B------:R-:W-:Y:S01]  /*14350*/  ULDC.64 UR8, c[0x0][0x650] ;  /* 0x0001940000087ab9 */ /* 0x000fe20000000a00 */
[----:B------:R-:W3:Y:S01]  /*14360*/  LDL.LU R12, [R1+0x104] ;  /* 0x00010400010c7983 */ /* 0x000ee20000300800 */
[----:B------:R-:W-:Y:S01]  /*14370*/  UISETP.GE.U32.AND UP0, UPT, UR19, 0xb, UPT ;  /* 0x0000000b1300788c */ /* 0x000fe2000bf06070 */
[----:B------:R-:W-:Y:S01]  /*14380*/  BSSY B1, `(.L_x_549) ;  /* 0x0000074000017945 */ /* 0x000fe20003800000 */
[----:B------:R-:W-:Y:S01]  /*14390*/  IMAD.MOV.U32 R9, RZ, RZ, -0x1 ;  /* 0xffffffffff097424 */ /* 0x000fe200078e00ff */
[----:B------:R-:W-:Y:S02]  /*143a0*/  PRMT R4, RZ, 0x7610, R4 ;  /* 0x00007610ff047816 */ /* 0x000fe40000000004 */
[----:B------:R-:W-:-:S02]  /*143b0*/  PRMT R8, RZ, 0x7610, R8 ;  /* 0x00007610ff087816 */ /* 0x000fc40000000008 */
[----:B------:R-:W-:Y:S02]  /*143c0*/  PLOP3.LUT P3, PT, PT, PT, UP0, 0x80, 0x0 ;  /* 0x000000000000781c */ /* 0x000fe40003f6f008 */
[----:B------:R-:W0:Y:S01]  /*143d0*/  @P1 S2R R3, SR_CgaCtaId ;  /* 0x0000000000031919 */ /* 0x000e220000008800 */
[----:B------:R-:W-:-:S04]  /*143e0*/  @P1 MOV R2, 0x400 ;  /* 0x0000040000021802 */ /* 0x000fc80000000f00 */
[----:B0-----:R-:W-:-:S04]  /*143f0*/  @P1 LEA R2, R3, R2, 0x18 ;  /* 0x0000000203021211 */ /* 0x001fc800078ec0ff */
[----:B------:R0:W-:Y:S01]  /*14400*/  @P1 SYNCS.ARRIVE.TRANS64.A1T0 RZ, [R2+URZ+0xc8], RZ ;  /* 0x0000c8ff02ff19a7 */ /* 0x0001e2000810003f */
[----:B------:R-:W-:Y:S01]  /*14410*/  ISETP.GT.U32.AND P1, PT, R6, 0xa, PT ;  /* 0x0000000a0600780c */ /* 0x000fe20003f24070 */
[----:B0-----:R-:W-:-:S05]  /*14420*/  IMAD.U32 R2, RZ, RZ, UR19 ;  /* 0x00000013ff027e24 */ /* 0x001fca000f8e00ff */
[----:B------:R-:W-:Y:S01]  /*14430*/  ISETP.LT.U32.AND P1, PT, R2, 0xb, P1 ;  /* 0x0000000b0200780c */ /* 0x000fe20000f21070 */
[----:B------:R-:W-:-:S04]  /*14440*/  IMAD.WIDE.U32 R2, R6, -0x45d1745d, RZ ;  /* 0xba2e8ba306027825 */ /* 0x000fc800078e00ff */
[----:B------:R-:W-:Y:S01]  /*14450*/  IMAD.MOV.U32 R2, RZ, RZ, -0x1 ;  /* 0xffffffffff027424 */ /* 0x000fe200078e00ff */
[----:B------:R-:W-:Y:S02]  /*14460*/  SHF.R.U32.HI R5, RZ, 0x3, R3 ;  /* 0x00000003ff057819 */ /* 0x000fe40000011603 */
[----:B------:R-:W-:-:S03]  /*14470*/  SEL R3, RZ, 0x1, !P1 ;  /* 0x00000001ff037807 */ /* 0x000fc60004800000 */
[----:B------:R-:W-:Y:S01]  /*14480*/  IMAD R6, R5, -0xb, R6 ;  /* 0xfffffff505067824 */ /* 0x000fe200078e0206 */
[----:B------:R-:W-:Y:S01]  /*14490*/  LOP3.LUT R0, R0, R3, RZ, 0x3c, !PT ;  /* 0x0000000300007212 */ /* 0x000fe200078e3cff */
[----:B------:R-:W-:-:S03]  /*144a0*/  IMAD.MOV.U32 R3, RZ, RZ, -0x1 ;  /* 0xffffffffff037424 */ /* 0x000fc600078e00ff */
[----:B------:R-:W-:Y:S02]  /*144b0*/  @P3 LOP3.LUT R0, R0, 0x1, R5, 0x78, !PT ;  /* 0x0000000100003812 */ /* 0x000fe400078e7805 */
[----:B---3--:R-:W-:-:S04]  /*144c0*/  IADD3 R12, P1, R12, UR22, RZ ;  /* 0x000000160c0c7c10 */ /* 0x008fc8000ff3e0ff */
[----:B--2---:R-:W-:Y:S01]  /*144d0*/  IADD3.X R14, R14, UR13, RZ, P1, !PT ;  /* 0x0000000d0e0e7c10 */ /* 0x004fe20008ffe4ff */
[----:B------:R0:W-:Y:S01]  /*144e0*/  STL [R1+0x104], R12 ;  /* 0x0001040c01007387 */ /* 0x0001e20000100800 */
[----:B------:R-:W-:-:S03]  /*144f0*/  ISETP.GE.U32.AND P1, PT, R12, UR8, PT ;  /* 0x000000080c007c0c */ /* 0x000fc6000bf26070 */
[----:B------:R0:W-:Y:S01]  /*14500*/  STL [R1+0x100], R14 ;  /* 0x0001000e01007387 */ /* 0x0001e20000100800 */
[----:B------:R-:W-:-:S13]  /*14510*/  ISETP.GE.U32.AND.EX P1, PT, R14, UR9, PT, P1 ;  /* 0x000000090e007c0c */ /* 0x000fda000bf26110 */
[----:B0-----:R-:W-:Y:S05]  /*14520*/  @P1 BRA `(.L_x_550) ;  /* 0x0000000400641947 */ /* 0x001fea0003800000 */
[----:B------:R-:W0:Y:S01]  /*14530*/  S2R R7, SR_CTAID.X ;  /* 0x0000000000077919 */ /* 0x000e220000002500 */
[----:B------:R-:W-:Y:S01]  /*14540*/  ULDC UR7, c[0x0][0x150] ;  /* 0x0000540000077ab9 */ /* 0x000fe20000000800 */
[----:B------:R-:W1:Y:S01]  /*14550*/  LDC R4, c[0x0][0x144] ;  /* 0x00005100ff047b82 */ /* 0x000e620000000800 */
[----:B------:R-:W-:Y:S01]  /*14560*/  UISETP.NE.AND UP0, UPT, UR46, URZ, UPT ;  /* 0x0000003f2e00728c */ /* 0x000fe2000bf05270 */
[----:B------:R-:W2:Y:S01]  /*14570*/  S2R R5, SR_CTAID.Y ;  /* 0x0000000000057919 */ /* 0x000ea20000002600 */
[----:B------:R-:W-:Y:S01]  /*14580*/  ULDC.64 UR8, c[0x0][0x628] ;  /* 0x00018a0000087ab9 */ /* 0x000fe20000000a00 */
[----:B------:R-:W-:-:S03]  /*14590*/  ULDC UR10, c[0x0][0x630] ;  /* 0x00018c00000a7ab9 */ /* 0x000fc60000000800 */
[----:B------:R-:W-:Y:S01]  /*145a0*/  PLOP3.LUT P1, PT, PT, PT, UP0, 0x80, 0x0 ;  /* 0x000000000000781c */ /* 0x000fe20003f2f008 */
[----:B------:R-:W3:Y:S01]  /*145b0*/  LDC R10, c[0x0][0x148] ;  /* 0x00005200ff0a7b82 */ /* 0x000ee20000000800 */
[----:B0-----:R-:W-:Y:S02]  /*145c0*/  I2FP.F32.U32 R2, R7 ;  /* 0x0000000700027245 */ /* 0x001fe40000201000 */
[----:B--2---:R-:W-:-:S03]  /*145d0*/  I2FP.F32.U32 R3, R5 ;  /* 0x0000000500037245 */ /* 0x004fc60000201000 */
[----:B------:R-:W-:Y:S01]  /*145e0*/  FMUL R2, R2, UR7 ;  /* 0x0000000702027c20 */ /* 0x000fe20008400000 */
[----:B------:R-:W-:Y:S02]  /*145f0*/  ULDC UR7, c[0x0][0x154] ;  /* 0x0000550000077ab9 */ /* 0x000fe40000000800 */
[----:B------:R-:W-:-:S03]  /*14600*/  FMUL R9, R3, UR7 ;  /* 0x0000000703097c20 */ /* 0x000fc60008400000 */
[----:B------:R-:W0:Y:S08]  /*14610*/  F2I.U32.TRUNC.NTZ R2, R2 ;  /* 0x0000000200027305 */ /* 0x000e30000020f000 */
[----:B------:R-:W2:Y:S01]  /*14620*/  F2I.U32.TRUNC.NTZ R9, R9 ;  /* 0x0000000900097305 */ /* 0x000ea2000020f000 */
[----:B0-----:R-:W-:Y:S02]  /*14630*/  IMAD.MOV R3, RZ, RZ, -R2 ;  /* 0x000000ffff037224 */ /* 0x001fe400078e0a02 */
[----:B------:R-:W-:-:S02]  /*14640*/  IMAD.MOV.U32 R2, RZ, RZ, R12 ;  /* 0x000000ffff027224 */ /* 0x000fc400078e000c */
[----:B-1----:R-:W-:Y:S02]  /*14650*/  IMAD R7, R4, R3, R7 ;  /* 0x0000000304077224 */ /* 0x002fe400078e0207 */
[----:B--2---:R-:W-:-:S04]  /*14660*/  IMAD.MOV R3, RZ, RZ, -R9 ;  /* 0x000000ffff037224 */ /* 0x004fc800078e0a09 */
[----:B---3--:R-:W-:Y:S01]  /*14670*/  @P1 IMAD R7, R10, R3, R5 ;  /* 0x000000030a071224 */ /* 0x008fe200078e0205 */
[----:B------:R-:W-:Y:S01]  /*14680*/  ISETP.NE.U32.AND P1, PT, RZ, UR8, PT ;  /* 0x00000008ff007c0c */ /* 0x000fe2000bf25070 */
[----:B------:R-:W-:-:S03]  /*14690*/  IMAD.MOV.U32 R3, RZ, RZ, R14 ;  /* 0x000000ffff037224 */ /* 0x000fc600078e000e */
[----:B------:R-:W-:-:S13]  /*146a0*/  ISETP.NE.AND.EX P1, PT, RZ, UR9, PT, P1 ;  /* 0x00000009ff007c0c */ /* 0x000fda000bf25310 */
[----:B------:R-:W-:Y:S05]  /*146b0*/  @!P1 BRA `(.L_x_551) ;  /* 0x0000000000289947 */ /* 0x000fea0003800000 */
[----:B------:R-:W-:Y:S02]  /*146c0*/  ULDC UR7, c[0x0][0x634] ;  /* 0x00018d0000077ab9 */ /* 0x000fe40000000800 */
[----:B------:R-:W-:-:S05]  /*146d0*/  IADD3 R3, P1, R12, UR7, RZ ;  /* 0x000000070c037c10 */ /* 0x000fca000ff3e0ff */
[----:B------:R-:W-:-:S04]  /*146e0*/  IMAD.X R9, RZ, RZ, R14, P1 ;  /* 0x000000ffff097224 */ /* 0x000fc800008e060e */
[----:B------:R-:W-:-:S04]  /*146f0*/  IMAD.WIDE.U32 R4, R9, UR8, RZ ;  /* 0x0000000809047c25 */ /* 0x000fc8000f8e00ff */
[----:B------:R-:W-:-:S04]  /*14700*/  IMAD.WIDE.U32 R4, P1, R3, UR9, R4 ;  /* 0x0000000903047c25 */ /* 0x000fc8000f820004 */
[----:B------:R-:W-:-:S04]  /*14710*/  IMAD.WIDE.U32 R2, R3, UR8, RZ ;  /* 0x0000000803027c25 */ /* 0x000fc8000f8e00ff */
[----:B------:R-:W-:Y:S01]  /*14720*/  IMAD.MOV.U32 R2, RZ, RZ, R5 ;  /* 0x000000ffff027224 */ /* 0x000fe200078e0005 */
[----:B------:R-:W-:Y:S02]  /*14730*/  IADD3 RZ, P3, R3, R4, RZ ;  /* 0x0000000403ff7210 */ /* 0x000fe40007f7e0ff */
[----:B------:R-:W-:-:S03]  /*14740*/  IADD3.X R3, RZ, RZ, RZ, P1, !PT ;  /* 0x000000ffff037210 */ /* 0x000fc60000ffe4ff */
[----:B------:R-:W-:-:S08]  /*14750*/  IMAD.WIDE.U32.X R2, R9, UR9, R2, P3 ;  /* 0x0000000909027c25 */ /* 0x000fd000098e0402 */
.L_x_551:
[--C-:B------:R-:W-:Y:S01]  /*14760*/  SHF.R.U64 R9, R2, UR10, R3.reuse ;  /* 0x0000000a02097c19 */ /* 0x100fe20008001203 */
[----:B------:R-:W-:Y:S01]  /*14770*/  ULDC.64 UR8, c[0x0][0x620] ;  /* 0x0001880000087ab9 */ /* 0x000fe20000000a00 */
[----:B------:R-:W-:Y:S01]  /*14780*/  SHF.R.U32.HI R2, RZ, UR10, R3 ;  /* 0x0000000aff027c19 */ /* 0x000fe20008011603 */
[----:B------:R-:W-:Y:S01]  /*14790*/  IMAD.MOV.U32 R3, RZ, RZ, R14 ;  /* 0x000000ffff037224 */ /* 0x000fe200078e000e */
[----:B------:R-:W-:Y:S01]  /*147a0*/  IADD3 R11, P1, RZ, -R9, RZ ;  /* 0x80000009ff0b7210 */ /* 0x000fe20007f3e0ff */
[----:B------:R-:W-:-:S04]  /*147b0*/  ULDC UR7, c[0x0][0x618] ;  /* 0x0001860000077ab9 */ /* 0x000fc80000000800 */
[----:B------:R-:W-:-:S04]  /*147c0*/  IMAD.X R2, RZ, RZ, ~R2, P1 ;  /* 0x000000ffff027224 */ /* 0x000fc800008e0e02 */
[----:B------:R-:W-:-:S04]  /*147d0*/  IMAD R2, R2, UR8, RZ ;  /* 0x0000000802027c24 */ /* 0x000fc8000f8e02ff */
[----:B------:R-:W-:Y:S02]  /*147e0*/  IMAD R5, R11, UR9, R2 ;  /* 0x000000090b057c24 */ /* 0x000fe4000f8e0202 */
[----:B------:R-:W-:-:S04]  /*147f0*/  IMAD.MOV.U32 R2, RZ, RZ, R12 ;  /* 0x000000ffff027224 */ /* 0x000fc800078e000c */
[----:B------:R-:W-:Y:S01]  /*14800*/  IMAD.WIDE.U32 R2, R11, UR8, R2 ;  /* 0x000000080b027c25 */ /* 0x000fe2000f8e0002 */
[----:B------:R-:W-:Y:S02]  /*14810*/  ULDC.64 UR8, c[0x0][0x640] ;  /* 0x0001900000087ab9 */ /* 0x000fe40000000a00 */
[----:B------:R-:W-:Y:S01]  /*14820*/  ISETP.NE.U32.AND P1, PT, RZ, UR8, PT ;  /* 0x00000008ff007c0c */ /* 0x000fe2000bf25070 */
[----:B------:R-:W-:-:S03]  /*14830*/  IMAD.IADD R3, R3, 0x1, R5 ;  /* 0x0000000103037824 */ /* 0x000fc600078e0205 */
[----:B------:R-:W-:Y:S02]  /*14840*/  ISETP.NE.AND.EX P1, PT, RZ, UR9, PT, P1 ;  /* 0x00000009ff007c0c */ /* 0x000fe4000bf25310 */
[--C-:B------:R-:W-:Y:S02]  /*14850*/  SHF.R.U64 R10, R2, UR7, R3.reuse ;  /* 0x00000007020a7c19 */ /* 0x100fe40008001203 */
[----:B------:R-:W-:Y:S01]  /*14860*/  SHF.R.U32.HI R3, RZ, UR7, R3 ;  /* 0x00000007ff037c19 */ /* 0x000fe20008011603 */
[----:B------:R-:W-:-:S03]  /*14870*/  ULDC UR7, c[0x0][0x608] ;  /* 0x0001820000077ab9 */ /* 0x000fc60000000800 */
[--C-:B------:R-:W-:Y:S02]  /*14880*/  SHF.R.U64 R12, R10, UR7, R3.reuse ;  /* 0x000000070a0c7c19 */ /* 0x100fe40008001203 */
[----:B------:R-:W-:Y:S01]  /*14890*/  SHF.R.U32.HI R3, RZ, UR7, R3 ;  /* 0x00000007ff037c19 */ /* 0x000fe20008011603 */
[----:B------:R-:W-:-:S03]  /*148a0*/  ULDC UR7, c[0x0][0x658] ;  /* 0x0001960000077ab9 */ /* 0x000fc60000000800 */
[--C-:B------:R-:W-:Y:S02]  /*148b0*/  SHF.R.U64 R11, R12, UR7, R3.reuse ;  /* 0x000000070c0b7c19 */ /* 0x100fe40008001203 */
[----:B------:R-:W-:-:S03]  /*148c0*/  SHF.R.U32.HI R13, RZ, UR7, R3 ;  /* 0x00000007ff0d7c19 */ /* 0x000fc60008011603 */
[----:B------:R-:W-:Y:S02]  /*148d0*/  IMAD.MOV.U32 R2, RZ, RZ, R11 ;  /* 0x000000ffff027224 */ /* 0x000fe400078e000b */
[----:B------:R-:W-:Y:S01]  /*148e0*/  IMAD.MOV.U32 R3, RZ, RZ, R13 ;  /* 0x000000ffff037224 */ /* 0x000fe200078e000d */
[----:B------:R-:W-:Y:S06]  /*148f0*/  @!P1 BRA `(.L_x_552) ;  /* 0x0000000000289947 */ /* 0x000fec0003800000 */
[----:B------:R-:W-:Y:S02]  /*14900*/  ULDC UR7, c[0x0][0x64c] ;  /* 0x0001930000077ab9 */ /* 0x000fe40000000800 */
[----:B------:R-:W-:-:S05]  /*14910*/  IADD3 R3, P1, R11, UR7, RZ ;  /* 0x000000070b037c10 */ /* 0x000fca000ff3e0ff */
[----:B------:R-:W-:-:S04]  /*14920*/  IMAD.X R13, RZ, RZ, R13, P1 ;  /* 0x000000ffff0d7224 */ /* 0x000fc800008e060d */
[----:B------:R-:W-:-:S04]  /*14930*/  IMAD.WIDE.U32 R4, R13, UR8, RZ ;  /* 0x000000080d047c25 */ /* 0x000fc8000f8e00ff */
[----:B------:R-:W-:-:S04]  /*14940*/  IMAD.WIDE.U32 R4, P1, R3, UR9, R4 ;  /* 0x0000000903047c25 */ /* 0x000fc8000f820004 */
[----:B------:R-:W-:-:S04]  /*14950*/  IMAD.WIDE.U32 R2, R3, UR8, RZ ;  /* 0x0000000803027c25 */ /* 0x000fc8000f8e00ff */
[----:B------:R-:W-:Y:S01]  /*14960*/  IMAD.MOV.U32 R2, RZ, RZ, R5 ;  /* 0x000000ffff027224 */ /* 0x000fe200078e0005 */
[----:B------:R-:W-:Y:S01]  /*14970*/  IADD3 RZ, P3, R3, R4, RZ ;  /* 0x0000000403ff7210 */ /* 0x000fe20007f7e0ff */
[----:B------:R-:W-:-:S04]  /*14980*/  IMAD.X R3, RZ, RZ, RZ, P1 ;  /* 0x000000ffff037224 */ /* 0x000fc800008e06ff */
[----:B------:R-:W-:-:S08]  /*14990*/  IMAD.WIDE.U32.X R2, R13, UR9, R2, P3 ;  /* 0x000000090d027c25 */ /* 0x000fd000098e0402 */
.L_x_552:
[----:B------:R-:W-:Y:S01]  /*149a0*/  ULDC UR7, c[0x0][0x648] ;  /* 0x0001920000077ab9 */ /* 0x000fe20000000800 */
[----:B------:R-:W-:Y:S01]  /*149b0*/  LOP3.LUT R12, R12, UR6, RZ, 0xc0, !PT ;  /* 0x000000060c0c7c12 */ /* 0x000fe2000f8ec0ff */
[----:B------:R-:W-:Y:S01]  /*149c0*/  UISETP.NE.AND UP0, UPT, UR46, URZ, UPT ;  /* 0x0000003f2e00728c */ /* 0x000fe2000bf05270 */
[----:B------:R-:W-:Y:S01]  /*149d0*/  SHF.R.U64 R3, R2, UR7, R3 ;  /* 0x0000000702037c19 */ /* 0x000fe20008001203 */
[----:B------:R-:W-:Y:S01]  /*149e0*/  ULDC UR7, c[0x0][0x638] ;  /* 0x00018e0000077ab9 */ /* 0x000fe20000000800 */
[----:B------:R-:W-:-:S03]  /*149f0*/  LOP3.LUT R4, R10, UR4, RZ, 0xc0, !PT ;  /* 0x000000040a047c12 */ /* 0x000fc6000f8ec0ff */
[----:B------:R-:W-:Y:S01]  /*14a00*/  IMAD.MOV R2, RZ, RZ, -R3 ;  /* 0x000000ffff027224 */ /* 0x000fe200078e0a03 */
[----:B------:R-:W-:Y:S01]  /*14a10*/  PLOP3.LUT P1, PT, PT, PT, UP0, 0x40, 0x0 ;  /* 0x000000000000781c */ /* 0x000fe20003f2e808 */
[----:B------:R-:W-:Y:S01]  /*14a20*/  IMAD R12, R3, UR5, R12 ;  /* 0x00000005030c7c24 */ /* 0x000fe2000f8e020c */
[----:B------:R-:W-:Y:S01]  /*14a30*/  PLOP3.LUT P3, PT, PT, PT, UP0, 0x40, 0x0 ;  /* 0x000000000000781c */ /* 0x000fe20003f6e808 */
[----:B------:R-:W-:Y:S01]  /*14a40*/  IMAD R11, R2, UR7, R11 ;  /* 0x00000007020b7c24 */ /* 0x000fe2000f8e020b */
[----:B------:R-:W-:Y:S02]  /*14a50*/  ULDC UR7, c[0x0][0x610] ;  /* 0x0001840000077ab9 */ /* 0x000fe40000000800 */
[----:B------:R-:W-:Y:S01]  /*14a60*/  IMAD R7, R12, UR7, R7 ;  /* 0x000000070c077c24 */ /* 0x000fe2000f8e0207 */
[----:B------:R-:W-:Y:S02]  /*14a70*/  ULDC UR7, c[0x0][0x600] ;  /* 0x0001800000077ab9 */ /* 0x000fe40000000800 */
[----:B------:R-:W-:-:S05]  /*14a80*/  IMAD R4, R11, UR7, R4 ;  /* 0x000000070b047c24 */ /* 0x000fca000f8e0204 */
[----:B------:R-:W-:Y:S02]  /*14a90*/  SEL R2, R4, R7, P1 ;  /* 0x0000000704027207 */ /* 0x000fe40000800000 */
[----:B------:R-:W-:Y:S01]  /*14aa0*/  SEL R3, R7, R4, P3 ;  /* 0x0000000407037207 */ /* 0x000fe20001800000 */
[----:B------:R-:W-:-:S07]  /*14ab0*/  IMAD.MOV.U32 R4, RZ, RZ, 0x1 ;  /* 0x00000001ff047424 */ /* 0x000fce00078e00ff */
.L_x_550:
[----:B------:R-:W-:Y:S05]  /*14ac0*/  BSYNC B1 ;  /* 0x0000000000017941 */ /* 0x000fea0003800000 */
.L_x_549:
[----:B------:R-:W-:-:S13]  /*14ad0*/  LOP3.LUT P1, RZ, R4, 0xff, RZ, 0xc0, !PT ;  /* 0x000000ff04ff7812 */ /* 0x000fda000782c0ff */
[----:B------:R-:W-:Y:S05]  /*14ae0*/  @P1 BRA `(.L_x_553) ;  /* 0xfffffff400181947 */ /* 0x000fea000383ffff */
[----:B------:R-:W-:Y:S05]  /*14af0*/  BSYNC B0 ;  /* 0x0000000000007941 */ /* 0x000fea0003800000 */
.L_x_541:
[----:B------:R-:W-:-:S03]  /*14b00*/  UMOV UR7, 0xffffffff ;  /* 0xffffffff00077882 */ /* 0x000fc60000000000 */
[----:B------:R-:W-:Y:S05]  /*14b10*/  BRA.DIV UR7, `(.L_x_554) ;  /* 0x0000000a07187947 */ /* 0x000fea000b800000 */
[----:B------:R-:W-:-:S13]  /*14b20*/  ELECT P6, URZ, PT ;  /* 0x00000000003f782f */ /* 0x000fda00038c0000 */
.L_x_575:
[----:B------:R-:W-:Y:S04]  /*14b30*/  BSSY B0, `(.L_x_555) ;  /* 0x000006b000007945 */ /* 0x000fe80003800000 */
[----:B------:R-:W-:Y:S05]  /*14b40*/  @!P6 BRA `(.L_x_556) ;  /* 0x0000000400a4e947 */ /* 0x000fea0003800000 */
[----:B------:R-:W-:-:S04]  /*14b50*/  ULOP3.LUT UR7, UR40, 0x2, URZ, 0xfc, !UPT ;  /* 0x0000000228077892 */ /* 0x000fc8000f8efc3f */
[----:B------:R-:W-:-:S06]  /*14b60*/  UISETP.NE.AND UP0, UPT, UR7, 0x3, UPT ;  /* 0x000000030700788c */ /* 0x000fcc000bf05270 */
[----:B------:R-:W-:-:S13]  /*14b70*/  PLOP3.LUT P0, PT, PT, PT, UP0, 0x80, 0x0 ;  /* 0x000000000000781c */ /* 0x000fda0003f0f008 */
[----:B------:R-:W-:Y:S05]  /*14b80*/  @!P0 BRA `(.L_x_557) ;  /* 0x0000000000048947 */ /* 0x000fea0003800000 */
[----:B------:R-:W-:Y:S01]  /*14b90*/  BPT.TRAP 0x1 ;  /* 0x000000040000795c */ /* 0x000fe20000300000 */
.L_x_557:
[----:B------:R-:W0:Y:S01]  /*14ba0*/  S2R R3, SR_CgaCtaId ;  /* 0x0000000000037919 */ /* 0x000e220000008800 */
[----:B------:R-:W-:-:S04]  /*14bb0*/  MOV R2, 0x400 ;  /* 0x0000040000027802 */ /* 0x000fc80000000f00 */
[----:B0-----:R-:W-:Y:S02]  /*14bc0*/  LEA R3, R3, R2, 0x18 ;  /* 0x0000000203037211 */ /* 0x001fe400078ec0ff */
[----:B------:R-:W-:Y:S02]  /*14bd0*/  SHF.L.U32 R2, R0, 0x1f, RZ ;  /* 0x0000001f00027819 */ /* 0x000fe400000006ff */
[----:B------:R-:W-:-:S05]  /*14be0*/  IADD3 R3, R3, 0x58, RZ ;  /* 0x0000005803037810 */ /* 0x000fca0007ffe0ff */
[----:B------:R-:W-:-:S04]  /*14bf0*/  IMAD R5, R6, 0x8, R3 ;  /* 0x0000000806057824 */ /* 0x000fc800078e0203 */
[----:B------:R-:W0:Y:S02]  /*14c00*/  SYNCS.PHASECHK.TRANS64.TRYWAIT P0, [R5+URZ], R2 ;  /* 0x00000002050075a7 */ /* 0x000e24000800017f */
[----:B0-----:R-:W-:Y:S05]  /*14c10*/  @!P0 BRA `(.L_x_558) ;  /* 0x0000000400f88947 */ /* 0x001fea0003800000 */
.L_x_576:
[----:B------:R-:W-:-:S05]  /*14c20*/  VIADD R6, R6, 0x1 ;  /* 0x0000000106067836 */ /* 0x000fca0000000000 */
[----:B------:R-:W-:-:S04]  /*14c30*/  ISETP.NE.AND P0, PT, R6, 0xb, PT ;  /* 0x0000000b0600780c */ /* 0x000fc80003f05270 */
[----:B0-----:R-:W-:Y:S02]  /*14c40*/  SEL R5, RZ, 0x1, P0 ;  /* 0x00000001ff057807 */ /* 0x001fe40000000000 */
[----:B------:R-:W-:Y:S02]  /*14c50*/  SEL R6, R6, RZ, P0 ;  /* 0x000000ff06067207 */ /* 0x000fe40000000000 */
[----:B------:R-:W-:-:S03]  /*14c60*/  LOP3.LUT R5, R0, R5, RZ, 0x3c, !PT ;  /* 0x0000000500057212 */ /* 0x000fc600078e3cff */
[----:B------:R-:W-:Y:S01]  /*14c70*/  IMAD R7, R6, 0x8, R3 ;  /* 0x0000000806077824 */ /* 0x000fe200078e0203 */
[----:B------:R-:W-:-:S04]  /*14c80*/  SHF.L.U32 R0, R5, 0x1f, RZ ;  /* 0x0000001f05007819 */ /* 0x000fc800000006ff */
[----:B------:R-:W0:Y:S02]  /*14c90*/  SYNCS.PHASECHK.TRANS64.TRYWAIT P0, [R7+URZ], R0 ;  /* 0x00000000070075a7 */ /* 0x000e24000800017f */
[----:B0-----:R-:W-:Y:S05]  /*14ca0*/  @!P0 BRA `(.L_x_559) ;  /* 0x0000000400e88947 */ /* 0x001fea0003800000 */
.L_x_577:
[----:B0-----:R-:W-:-:S05]  /*14cb0*/  VIADD R0, R6, 0x1 ;  /* 0x0000000106007836 */ /* 0x001fca0000000000 */
[----:B------:R-:W-:-:S04]  /*14cc0*/  ISETP.NE.AND P0, PT, R0, 0xb, PT ;  /* 0x0000000b0000780c */ /* 0x000fc80003f05270 */
[----:B------:R-:W-:Y:S02]  /*14cd0*/  SEL R2, RZ, 0x1, P0 ;  /* 0x00000001ff027807 */ /* 0x000fe40000000000 */
[----:B------:R-:W-:Y:S02]  /*14ce0*/  SEL R4, R0, RZ, P0 ;  /* 0x000000ff00047207 */ /* 0x000fe40000000000 */
[----:B------:R-:W-:-:S03]  /*14cf0*/  LOP3.LUT R5, R5, R2, RZ, 0x3c, !PT ;  /* 0x0000000205057212 */ /* 0x000fc600078e3cff */
[----:B------:R-:W-:Y:S01]  /*14d00*/  IMAD R7, R4, 0x8, R3 ;  /* 0x0000000804077824 */ /* 0x000fe200078e0203 */
[----:B------:R-:W-:-:S04]  /*14d10*/  SHF.L.U32 R0, R5, 0x1f, RZ ;  /* 0x0000001f05007819 */ /* 0x000fc800000006ff */
[----:B------:R-:W0:Y:S02]  /*14d20*/  SYNCS.PHASECHK.TRANS64.TRYWAIT P0, [R7+URZ], R0 ;  /* 0x00000000070075a7 */ /* 0x000e24000800017f */
[----:B0-----:R-:W-:Y:S05]  /*14d30*/  @!P0 BRA `(.L_x_560) ;  /* 0x0000000400d88947 */ /* 0x001fea0003800000 */
.L_x_578:
        /* <DEDUP_REMOVED lines=9> */
.L_x_579:
        /* <DEDUP_REMOVED lines=9> */
.L_x_580:
        /* <DEDUP_REMOVED lines=9> */
.L_x_581:
[----:B0-----:R-:W-:-:S05]  /*14ef0*/  VIADD R0, R4, 0x1 ;  /* 0x0000000104007836 */ /* 0x001fca0000000000 */
[----:B------:R-:W-:-:S04]  /*14f00*/  ISETP.NE.AND P0, PT, R0, 0xb, PT ;  /* 0x0000000b0000780c */ /* 0x000fc80003f05270 */
[----:B------:R-:W-:Y:S02]  /*14f10*/  SEL R2, RZ, 0x1, P0 ;  /* 0x00000001ff027807 */ /* 0x000fe40000000000 */
[----:B------:R-:W-:Y:S02]  /*14f20*/  SEL R4, R0, RZ, P0 ;  /* 0x000000ff00047207 */ /* 0x000fe40000000000 */
[----:B------:R-:W-:Y:S02]  /*14f30*/  LOP3.LUT R5, R5, R2, RZ, 0x3c, !PT ;  /* 0x0000000205057212 */ /* 0x000fe400078e3cff */
[----:B------:R-:W-:Y:S02]  /*14f40*/  LEA R7, R4, R3, 0x3 ;  /* 0x0000000304077211 */ /* 0x000fe400078e18ff */
[----:B------:R-:W-:-:S04]  /*14f50*/  SHF.L.U32 R0, R5, 0x1f, RZ ;  /* 0x0000001f05007819 */ /* 0x000fc800000006ff */
[----:B------:R-:W0:Y:S02]  /*14f60*/  SYNCS.PHASECHK.TRANS64.TRYWAIT P0, [R7+URZ], R0 ;  /* 0x00000000070075a7 */ /* 0x000e24000800017f */
[----:B0-----:R-:W-:Y:S05]  /*14f70*/  @!P0 BRA `(.L_x_564) ;  /* 0x0000000400988947 */ /* 0x001fea0003800000 */
.L_x_582:
        /* <DEDUP_REMOVED lines=9> */
.L_x_583:
        /* <DEDUP_REMOVED lines=9> */
.L_x_584:
        /* <DEDUP_REMOVED lines=9> */
.L_x_585:
[----:B0-----:R-:W-:-:S05]  /*15130*/  VIADD R0, R4, 0x1 ;  /* 0x0000000104007836 */ /* 0x001fca0000000000 */
[----:B------:R-:W-:-:S04]  /*15140*/  ISETP.NE.AND P0, PT, R0, 0xb, PT ;  /* 0x0000000b0000780c */ /* 0x000fc80003f05270 */
[----:B------:R-:W-:Y:S02]  /*15150*/  SEL R2, RZ, 0x1, P0 ;  /* 0x00000001ff027807 */ /* 0x000fe40000000000 */
[----:B------:R-:W-:Y:S02]  /*15160*/  SEL R0, R0, RZ, P0 ;  /* 0x000000ff00007207 */ /* 0x000fe40000000000 */
[----:B------:R-:W-:-:S03]  /*15170*/  LOP3.LUT R2, R5, R2, RZ, 0x3c, !PT ;  /* 0x0000000205027212 */ /* 0x000fc600078e3cff */
[----:B------:R-:W-:Y:S01]  /*15180*/  IMAD R3, R0, 0x8, R3 ;  /* 0x0000000800037824 */ /* 0x000fe200078e0203 */
[----:B------:R-:W-:-:S07]  /*15190*/  SHF.L.U32 R0, R2, 0x1f, RZ ;  /* 0x0000001f02007819 */ /* 0x000fce00000006ff */
.L_x_568:
[----:B0-----:R0:W1:Y:S02]  /*151a0*/  SYNCS.PHASECHK.TRANS64.TRYWAIT P0, [R3+URZ], R0 ;  /* 0x00000000030075a7 */ /* 0x001064000800017f */
[----:B-1----:R-:W-:Y:S05]  /*151b0*/  @!P0 NANOSLEEP.SYNCS 0x989680 ;  /* 0x009896800000895d */ /* 0x002fea0003900000 */
[----:B------:R-:W1:Y:S02]  /*151c0*/  @!P0 SYNCS.PHASECHK.TRANS64 P0, [R3+URZ], R0 ;  /* 0x00000000030085a7 */ /* 0x000e64000800007f */
[----:B-1----:R-:W-:Y:S05]  /*151d0*/  @!P0 BRA `(.L_x_568) ;  /* 0xfffffffc00f08947 */ /* 0x002fea000383ffff */
.L_x_556:
[----:B------:R-:W-:Y:S05]  /*151e0*/  BSYNC B0 ;  /* 0x0000000000007941 */ /* 0x000fea0003800000 */
.L_x_555:
[----:B------:R-:W-:Y:S05]  /*151f0*/  EXIT ;  /* 0x000000000000794d */ /* 0x000fea0003800000 */
.L_x_18:
[----:B-1----:R1:W4:Y:S02]  /*15200*/  SYNCS.PHASECHK.TRANS64.TRYWAIT P1, [R3+URZ], R0 ;  /* 0x00000000030075a7 */ /* 0x002324000802017f */
[----:B----4-:R-:W-:Y:S05]  /*15210*/  @!P1 NANOSLEEP.SYNCS 0x989680 ;  /* 0x009896800000995d */ /* 0x010fea0003900000 */
[----:B------:R-:W4:Y:S02]  /*15220*/  @!P1 SYNCS.PHASECHK.TRANS64 P1, [R3+URZ], R0 ;  /* 0x00000000030095a7 */ /* 0x000f24000802007f */
[----:B----4-:R-:W-:Y:S05]  /*15230*/  @!P1 BRA `(.L_x_18) ;  /* 0xfffffffc00f09947 */ /* 0x010fea000383ffff */
[----:B------:R-:W-:Y:S05]  /*15240*/  BRA `(.L_x_17) ;  /* 0xfffffec000b87947 */ /* 0x000fea000383ffff */
.L_x_23:
[----:B-1----:R-:W-:-:S04]  /*15250*/  IMAD.U32 R6, RZ, RZ, UR4 ;  /* 0x00000004ff067e24 */ /* 0x002fc8000f8e00ff */
[----:B------:R1:W2:Y:S03]  /*15260*/  SYNCS.PHASECHK.TRANS64.TRYWAIT P1, [R6+URZ], R4 ;  /* 0x00000004060075a7 */ /* 0x0002a6000802017f */
[----:B--2---:R-:W-:Y:S05]  /*15270*/  @!P1 NANOSLEEP.SYNCS 0x989680 ;  /* 0x009896800000995d */ /* 0x004fea0003900000 */
[----:B------:R-:W2:Y:S02]  /*15280*/  @!P1 SYNCS.PHASECHK.TRANS64 P1, [R6+URZ], R4 ;  /* 0x00000004060095a7 */ /* 0x000ea4000802007f */
[----:B--2---:R-:W-:Y:S05]  /*15290*/  @!P1 BRA `(.L_x_23) ;  /* 0xfffffffc00ec9947 */ /* 0x004fea000383ffff */
[----:B------:R-:W-:Y:S05]  /*152a0*/  BRA `(.L_x_22) ;  /* 0xfffffec400f47947 */ /* 0x000fea000383ffff */
.L_x_542:
[----:B------:R-:W-:Y:S01]  /*152b0*/  BSSY B1, `(.L_x_569) ;  /* 0x0000006000017945 */ /* 0x000fe20003800000 */
[----:B------:R-:W-:-:S07]  /*152c0*/  IMAD.MOV.U32 R15, RZ, RZ, -0x1 ;  /* 0xffffffffff0f7424 */ /* 0x000fce00078e00ff */
[----:B------:R-:W-:Y:S05]  /*152d0*/  WARPSYNC.COLLECTIVE R15, `(.L_x_570) ;  /* 0x000000000f0c7348 */ /* 0x000fea0003c00000 */
[----:B------:R-:W-:Y:S02]  /*152e0*/  ELECT P6, UR62, PT ;  /* 0x00000000003e782f */ /* 0x000fe400038c0000 */
[----:B------:R-:W-:Y:S01]  /*152f0*/  MOV R14, UR62 ;  /* 0x0000003e000e7c02 */ /* 0x000fe20008000f00 */
[----:B------:R-:W-:Y:S10]  /*15300*/  ENDCOLLECTIVE ;  /* 0x000000000000791b */ /* 0x000ff40003800000 */
.L_x_570:
[----:B------:R-:W-:Y:S05]  /*15310*/  BSYNC B1 ;  /* 0x0000000000017941 */ /* 0x000fea0003800000 */
.L_x_569:
[----:B------:R-:W-:Y:S05]  /*15320*/  BRA `(.L_x_571) ;  /* 0xffffffec00147947 */ /* 0x000fea000383ffff */
.L_x_545:
[----:B-1----:R1:W2:Y:S02]  /*15330*/  SYNCS.PHASECHK.TRANS64.TRYWAIT P1, [R12+URZ+0x58], R7 ;  /* 0x000058070c0075a7 */ /* 0x0022a4000802017f */
[----:B--2---:R-:W-:Y:S05]  /*15340*/  @!P1 NANOSLEEP.SYNCS 0x989680 ;  /* 0x009896800000995d */ /* 0x004fea0003900000 */
[----:B------:R-:W2:Y:S02]  /*15350*/  @!P1 SYNCS.PHASECHK.TRANS64 P1, [R12+URZ+0x58], R7 ;  /* 0x000058070c0095a7 */ /* 0x000ea4000802007f */
[----:B--2---:R-:W-:Y:S05]  /*15360*/  @!P1 BRA `(.L_x_545) ;  /* 0xfffffffc00f09947 */ /* 0x004fea000383ffff */
[----:B------:R-:W-:Y:S05]  /*15370*/  BRA `(.L_x_572) ;  /* 0xffffffec00487947 */ /* 0x000fea000383ffff */
.L_x_554:
[----:B------:R-:W-:Y:S01]  /*15380*/  BSSY B0, `(.L_x_573) ;  /* 0x0000006000007945 */ /* 0x000fe20003800000 */
[----:B------:R-:W-:-:S07]  /*15390*/  IMAD.MOV.U32 R15, RZ, RZ, -0x1 ;  /* 0xffffffffff0f7424 */ /* 0x000fce00078e00ff */
[----:B------:R-:W-:Y:S05]  /*153a0*/  WARPSYNC.COLLECTIVE R15, `(.L_x_574) ;  /* 0x000000000f0c7348 */ /* 0x000fea0003c00000 */
[----:B------:R-:W-:Y:S02]  /*153b0*/  ELECT P6, UR62, PT ;  /* 0x00000000003e782f */ /* 0x000fe400038c0000 */
[----:B------:R-:W-:Y:S01]  /*153c0*/  MOV R14, UR62 ;  /* 0x0000003e000e7c02 */ /* 0x000fe20008000f00 */
[----:B------:R-:W-:Y:S10]  /*153d0*/  ENDCOLLECTIVE ;  /* 0x000000000000791b */ /* 0x000ff40003800000 */
.L_x_574:
[----:B------:R-:W-:Y:S05]  /*153e0*/  BSYNC B0 ;  /* 0x0000000000007941 */ /* 0x000fea0003800000 */
.L_x_573:
[----:B------:R-:W-:Y:S05]  /*153f0*/  BRA `(.L_x_575) ;  /* 0xfffffff400cc7947 */ /* 0x000fea000383ffff */
.L_x_558:
[----:B0-----:R0:W1:Y:S02]  /*15400*/  SYNCS.PHASECHK.TRANS64.TRYWAIT P0, [R5+URZ], R2 ;  /* 0x00000002050075a7 */ /* 0x001064000800017f */
[----:B-1----:R-:W-:Y:S05]  /*15410*/  @!P0 NANOSLEEP.SYNCS 0x989680 ;  /* 0x009896800000895d */ /* 0x002fea0003900000 */
[----:B------:R-:W1:Y:S02]  /*15420*/  @!P0 SYNCS.PHASECHK.TRANS64 P0, [R5+URZ], R2 ;  /* 0x00000002050085a7 */ /* 0x000e64000800007f */
[----:B-1----:R-:W-:Y:S05]  /*15430*/  @!P0 BRA `(.L_x_558) ;  /* 0xfffffffc00f08947 */ /* 0x002fea000383ffff */
[----:B------:R-:W-:Y:S05]  /*15440*/  BRA `(.L_x_576) ;  /* 0xfffffff400f47947 */ /* 0x000fea000383ffff */
.L_x_559:
[----:B0-----:R0:W1:Y:S02]  /*15450*/  SYNCS.PHASECHK.TRANS64.TRYWAIT P0, [R7+URZ], R0 ;  /* 0x00000000070075a7 */ /* 0x001064000800017f */
[----:B-1----:R-:W-:Y:S05]  /*15460*/  @!P0 NANOSLEEP.SYNCS 0x989680 ;  /* 0x009896800000895d */ /* 0x002fea0003900000 */
[----:B------:R-:W1:Y:S02]  /*15470*/  @!P0 SYNCS.PHASECHK.TRANS64 P0, [R7+URZ], R0 ;  /* 0x00000000070085a7 */ /* 0x000e64000800007f */
[----:B-1----:R-:W-:Y:S05]  /*15480*/  @!P0 BRA `(.L_x_559) ;  /* 0xfffffffc00f08947 */ /* 0x002fea000383ffff */
[----:B------:R-:W-:Y:S05]  /*15490*/  BRA `(.L_x_577) ;  /* 0xfffffff800047947 */ /* 0x000fea000383ffff */
.L_x_560:
[----:B0-----:R0:W1:Y:S02]  /*154a0*/  SYNCS.PHASECHK.TRANS64.TRYWAIT P0, [R7+URZ], R0 ;  /* 0x00000000070075a7 */ /* 0x001064000800017f */
[----:B-1----:R-:W-:Y:S05]  /*154b0*/  @!P0 NANOSLEEP.SYNCS 0x989680 ;  /* 0x009896800000895d */ /* 0x002fea0003900000 */
[----:B------:R-:W1:Y:S02]  /*154c0*/  @!P0 SYNCS.PHASECHK.TRANS64 P0, [R7+URZ], R0 ;  /* 0x00000000070085a7 */ /* 0x000e64000800007f */
[----:B-1----:R-:W-:Y:S05]  /*154d0*/  @!P0 BRA `(.L_x_560) ;  /* 0xfffffffc00f08947 */ /* 0x002fea000383ffff */
[----:B------:R-:W-:Y:S05]  /*154e0*/  BRA `(.L_x_578) ;  /* 0xfffffff800147947 */ /* 0x000fea000383ffff */
.L_x_561:
[----:B0-----:R0:W1:Y:S02]  /*154f0*/  SYNCS.PHASECHK.TRANS64.TRYWAIT P0, [R7+URZ], R0 ;  /* 0x00000000070075a7 */ /* 0x001064000800017f */
[----:B-1----:R-:W-:Y:S05]  /*15500*/  @!P0 NANOSLEEP.SYNCS 0x989680 ;  /* 0x009896800000895d */ /* 0x002fea0003900000 */
[----:B------:R-:W1:Y:S02]  /*15510*/  @!P0 SYNCS.PHASECHK.TRANS64 P0, [R7+URZ], R0 ;  /* 0x00000000070085a7 */ /* 0x000e64000800007f */
[----:B-1----:R-:W-:Y:S05]  /*15520*/  @!P0 BRA `(.L_x_561) ;  /* 0xfffffffc00f08947 */ /* 0x002fea000383ffff */
[----:B------:R-:W-:Y:S05]  /*15530*/  BRA `(.L_x_579) ;  /* 0xfffffff800247947 */ /* 0x000fea000383ffff */
.L_x_562:
[----:B0-----:R0:W1:Y:S02]  /*15540*/  SYNCS.PHASECHK.TRANS64.TRYWAIT P0, [R7+URZ], R0 ;  /* 0x00000000070075a7 */ /* 0x001064000800017f */
[----:B-1----:R-:W-:Y:S05]  /*15550*/  @!P0 NANOSLEEP.SYNCS 0x989680 ;  /* 0x009896800000895d */ /* 0x002fea0003900000 */
[----:B------:R-:W1:Y:S02]  /*15560*/  @!P0 SYNCS.PHASECHK.TRANS64 P0, [R7+URZ], R0 ;  /* 0x00000000070085a7 */ /* 0x000e64000800007f */
[----:B-1----:R-:W-:Y:S05]  /*15570*/  @!P0 BRA `(.L_x_562) ;  /* 0xfffffffc00f08947 */ /* 0x002fea000383ffff */
[----:B------:R-:W-:Y:S05]  /*15580*/  BRA `(.L_x_580) ;  /* 0xfffffff800347947 */ /* 0x000fea000383ffff */
.L_x_563:
[----:B0-----:R0:W1:Y:S02]  /*15590*/  SYNCS.PHASECHK.TRANS64.TRYWAIT P0, [R7+URZ], R0 ;  /* 0x00000000070075a7 */ /* 0x001064000800017f */
[----:B-1----:R-:W-:Y:S05]  /*155a0*/  @!P0 NANOSLEEP.SYNCS 0x989680 ;  /* 0x009896800000895d */ /* 0x002fea0003900000 */
[----:B------:R-:W1:Y:S02]  /*155b0*/  @!P0 SYNCS.PHASECHK.TRANS64 P0, [R7+URZ], R0 ;  /* 0x00000000070085a7 */ /* 0x000e64000800007f */
[----:B-1----:R-:W-:Y:S05]  /*155c0*/  @!P0 BRA `(.L_x_563) ;  /* 0xfffffffc00f08947 */ /* 0x002fea000383ffff */
[----:B------:R-:W-:Y:S05]  /*155d0*/  BRA `(.L_x_581) ;  /* 0xfffffff800447947 */ /* 0x000fea000383ffff */
.L_x_564:
[----:B0-----:R0:W1:Y:S02]  /*155e0*/  SYNCS.PHASECHK.TRANS64.TRYWAIT P0, [R7+URZ], R0 ;  /* 0x00000000070075a7 */ /* 0x001064000800017f */
[----:B-1----:R-:W-:Y:S05]  /*155f0*/  @!P0 NANOSLEEP.SYNCS 0x989680 ;  /* 0x009896800000895d */ /* 0x002fea0003900000 */
[----:B------:R-:W1:Y:S02]  /*15600*/  @!P0 SYNCS.PHASECHK.TRANS64 P0, [R7+URZ], R0 ;  /* 0x00000000070085a7 */ /* 0x000e64000800007f */
[----:B-1----:R-:W-:Y:S05]  /*15610*/  @!P0 BRA `(.L_x_564) ;  /* 0xfffffffc00f08947 */ /* 0x002fea000383ffff */
[----:B------:R-:W-:Y:S05]  /*15620*/  BRA `(.L_x_582) ;  /* 0xfffffff800547947 */ /* 0x000fea000383ffff */
.L_x_565:
[----:B0-----:R0:W1:Y:S02]  /*15630*/  SYNCS.PHASECHK.TRANS64.TRYWAIT P0, [R7+URZ], R0 ;  /* 0x00000000070075a7 */ /* 0x001064000800017f */
[----:B-1----:R-:W-:Y:S05]  /*15640*/  @!P0 NANOSLEEP.SYNCS 0x989680 ;  /* 0x009896800000895d */ /* 0x002fea0003900000 */
[----:B------:R-:W1:Y:S02]  /*15650*/  @!P0 SYNCS.PHASECHK.TRANS64 P0, [R7+URZ], R0 ;  /* 0x00000000070085a7 */ /* 0x000e64000800007f */
[----:B-1----:R-:W-:Y:S05]  /*15660*/  @!P0 BRA `(.L_x_565) ;  /* 0xfffffffc00f08947 */ /* 0x002fea000383ffff */
[----:B------:R-:W-:Y:S05]  /*15670*/  BRA `(.L_x_583) ;  /* 0xfffffff800647947 */ /* 0x000fea000383ffff */
.L_x_566:
[----:B0-----:R0:W1:Y:S02]  /*15680*/  SYNCS.PHASECHK.TRANS64.TRYWAIT P0, [R7+URZ], R0 ;  /* 0x00000000070075a7 */ /* 0x001064000800017f */
[----:B-1----:R-:W-:Y:S05]  /*15690*/  @!P0 NANOSLEEP.SYNCS 0x989680 ;  /* 0x009896800000895d */ /* 0x002fea0003900000 */
[----:B------:R-:W1:Y:S02]  /*156a0*/  @!P0 SYNCS.PHASECHK.TRANS64 P0, [R7+URZ], R0 ;  /* 0x00000000070085a7 */ /* 0x000e64000800007f */
[----:B-1----:R-:W-:Y:S05]  /*156b0*/  @!P0 BRA `(.L_x_566) ;  /* 0xfffffffc00f08947 */ /* 0x002fea000383ffff */
[----:B------:R-:W-:Y:S05]  /*156c0*/  BRA `(.L_x_584) ;  /* 0xfffffff800747947 */ /* 0x000fea000383ffff */
.L_x_567:
[----:B0-----:R0:W1:Y:S02]  /*156d0*/  SYNCS.PHASECHK.TRANS64.TRYWAIT P0, [R7+URZ], R0 ;  /* 0x00000000070075a7 */ /* 0x001064000800017f */
[----:B-1----:R-:W-:Y:S05]  /*156e0*/  @!P0 NANOSLEEP.SYNCS 0x989680 ;  /* 0x009896800000895d */ /* 0x002fea0003900000 */
[----:B------:R-:W1:Y:S02]  /*156f0*/  @!P0 SYNCS.PHASECHK.TRANS64 P0, [R7+URZ], R0 ;  /* 0x00000000070085a7 */ /* 0x000e64000800007f */
[----:B-1----:R-:W-:Y:S05]  /*15700*/  @!P0 BRA `(.L_x_567) ;  /* 0xfffffffc00f08947 */ /* 0x002fea000383ffff */
[----:B------:R-:W-:Y:S05]  /*15710*/  BRA `(.L_x_585) ;  /* 0xfffffff800847947 */ /* 0x000fea000383ffff */
.L_x_586:
[----:B------:R-:W-:-:S00]  /*15720*/  BRA `(.L_x_586) ;  /* 0xfffffffc00fc7947 */ /* 0x000fc0000383ffff */
[----:B------:R-:W-:-:S00]  /*15730*/  NOP ;  /* 0x0000000000007918 */ /* 0x000fc00000000000 */
        /* <DEDUP_REMOVED lines=12> */
.L_x_587:


//--------------------- .nv.global.init           --------------------------
	.section	.nv.global.init,"aw",@progbits
.nv.global.init:
	.type		$str$22,@object
	.size		$str$22,($str$23 - $str$22)
$str$22:
        /*0000*/ 	.byte	0x6b, 0x5f, 0x74, 0x69, 0x6c, 0x65, 0x5f, 0x63, 0x6f, 0x75, 0x6e, 0x74, 0x20, 0x3e, 0x3d, 0x20
        /*0010*/ 	.byte	0x31, 0x00
	.type		$str$23,@object
	.size		$str$23,(__unnamed_1 - $str$23)
$str$23:
        /*0012*/ 	.byte	0x2f, 0x74, 0x6d, 0x70, 0x2f, 0x63, 0x75, 0x74, 0x6c, 0x61, 0x73, 0x73, 0x5f, 0x73, 0x77, 0x65
        /*0022*/ 	.byte	0x65, 0x70, 0x5f, 0x73, 0x72, 0x63, 0x2f, 0x69, 0x6e, 0x63, 0x6c, 0x75, 0x64, 0x65, 0x2f, 0x63
        /*0032*/ 	.byte	0x75, 0x74, 0x6c, 0x61, 0x73, 0x73, 0x2f, 0x67, 0x65, 0x6d, 0x6d, 0x2f, 0x63, 0x6f, 0x6c, 0x6c
        /*0042*/ 	.byte	0x65, 0x63, 0x74, 0x69, 0x76, 0x65, 0x2f, 0x73, 0x6d, 0x39, 0x30, 0x5f, 0x6d, 0x6d, 0x61, 0x5f
        /*0052*/ 	.byte	0x74, 0x6d, 0x61, 0x5f, 0x67, 0x6d, 0x6d, 0x61, 0x5f, 0x73, 0x73, 0x5f, 0x77, 0x61, 0x72, 0x70
        /*0062*/ 	.byte	0x73, 0x70, 0x65, 0x63, 0x69, 0x61, 0x6c, 0x69, 0x7a, 0x65, 0x64, 0x2e, 0x68, 0x70, 0x70, 0x00
	.type		__unnamed_1,@object
	.size		__unnamed_1,(.L_0 - __unnamed_1)
__unnamed_1:
        /* <DEDUP_REMOVED lines=180> */
        /*0bb2*/ 	.byte	0x74, 0x65, 0x3a, 0x3a, 0x69, 0x64, 0x65, 0x6e, 0x74, 0x69, 0x74, 0x79, 0x5d, 0x00
.L_0:


//--------------------- .nv.shared._ZN7cutlass13device_kernelINS_4gemm6kernel13GemmUniversalIN4cute5tupleIJiiiiEEENS1_10collective13CollectiveMmaINS1_34MainloopSm90TmaGmmaWarpSpecializedILi11ENS5_IJNS4_1CILi1EEESB_SB_EEENS1_35KernelTmaWarpSpecializedCooperativeEEENS5_IJNSA_ILi512EEENSA_ILi128EEENSA_ILi16EEEEEENS_6half_tENS5_IJlSB_lEEESJ_SK_NS4_8TiledMMAINS4_8MMA_AtomIJNS4_4SM904GMMA26MMA_64x128x16_F32F16F16_SSILNSO_5MajorE0ELSQ_0ELNSO_7ScaleInE1ELSR_1EEEEEENS4_6LayoutINS5_IJNSA_ILi2EEESB_SB_EEENS5_IJSB_NSA_ILi0EEESX_EEEEENS5_IJNS4_10UnderscoreES10_S10_EEEEENS4_13SM90_TMA_LOADENS4_14ComposedLayoutINS4_7SwizzleILi1ELi4ELi3EEENS4_18smem_ptr_flag_bitsILi16EEENSU_INS5_IJNSA_ILi8EEESH_EEENS5_IJSH_SB_EEEEEEEvNS4_8identityES13_S1D_vS1E_EENS_8epilogue10collective6detail29Sm90TmaWarpSpecializedAdapterINS1H_15DefaultEpilogueISJ_SK_SK_NS1G_6thread17LinearCombinationISJ_Li1EffLNS1L_9ScaleType4KindE0ELNS_15FloatRoundStyleE2ESJ_EENS1_15EpilogueDefaultEEEEEvvEEEEvNT_6ParamsE --------------------------
	.section	.nv.shared._ZN7cutlass13device_kernelINS_4gemm6kernel13GemmUniversalIN4cute5tupleIJiiiiEEENS1_10collective13CollectiveMmaINS1_34MainloopSm90TmaGmmaWarpSpecializedILi11ENS5_IJNS4_1CILi1EEESB_SB_EEENS1_35KernelTmaWarpSpecializedCooperativeEEENS5_IJNSA_ILi512EEENSA_ILi128EEENSA_ILi16EEEEEENS_6half_tENS5_IJlSB_lEEESJ_SK_NS4_8TiledMMAINS4_8MMA_AtomIJNS4_4SM904GMMA26MMA_64x128x16_F32F16F16_SSILNSO_5MajorE0ELSQ_0ELNSO_7ScaleInE1ELSR_1EEEEEENS4_6LayoutINS5_IJNSA_ILi2EEESB_SB_EEENS5_IJSB_NSA_ILi0EEESX_EEEEENS5_IJNS4_10UnderscoreES10_S10_EEEEENS4_13SM90_TMA_LOADENS4_14ComposedLayoutINS4_7SwizzleILi1ELi4ELi3EEENS4_18smem_ptr_flag_bitsILi16EEENSU_INS5_IJNSA_ILi8EEESH_EEENS5_IJSH_SB_EEEEEEEvNS4_8identityES13_S1D_vS1E_EENS_8epilogue10collective6detail29Sm90TmaWarpSpecializedAdapterINS1H_15DefaultEpilogueISJ_SK_SK_NS1G_6thread17LinearCombinationISJ_Li1EffLNS1L_9ScaleType4KindE0ELNS_15FloatRoundStyleE2ESJ_EENS1_15EpilogueDefaultEEEEEvvEEEEvNT_6ParamsE,"aw",@nobits
	.sectionflags	@""
	.align	16
	.zero		1024


//--------------------- .nv.shared.reserved.0     --------------------------
	.section	.nv.shared.reserved.0,"aw",@nobits
	.weak		__nv_reservedSMEM_offset_0_alias
	.size		__nv_reservedSMEM_offset_0_alias, 0, 0
	.other		__nv_reservedSMEM_offset_0_alias,@"STO_CUDA_RESERVED_SHARED STV_DEFAULT"
__nv_reservedSMEM_offset_0_alias:
	.zero		0


//--------------------- .nv.global                --------------------------
	.section	.nv.global,"aw",@nobits
.nv.global:
	.type		_ZN40_INTERNAL_56d0d165_4_k_cu_7ff82b14_152744cute1_E,@object
	.size		_ZN40_INTERNAL_56d0d165_4_k_cu_7ff82b14_152744cute1_E,(_ZN40_INTERNAL_56d0d165_4_k_cu_7ff82b14_152744cuda3std3__45__cpo6cbeginE - _ZN40_INTERNAL_56d0d165_4_k_cu_7ff82b14_152744cute1_E)
_ZN40_INTERNAL_56d0d165_4_k_cu_7ff82b14_152744cute1_E:
	.zero		1
	.type		_ZN40_INTERNAL_56d0d165_4_k_cu_7ff82b14_152744cuda3std3__45__cpo6cbeginE,@object
	.size		_ZN40_INTERNAL_56d0d165_4_k_cu_7ff82b14_152744cuda3std3__45__cpo6cbeginE,(_ZN40_INTERNAL_56d0d165_4_k_cu_7ff82b14_152744cuda3std3__48in_placeE - _ZN40_INTERNAL_56d0d165_4_k_cu_7ff82b14_152744cuda3std3__45__cpo6cbeginE)
_ZN40_INTERNAL_56d0d165_4_k_cu_7ff82b14_152744cuda3std3__45__cpo6cbeginE:
	.zero		1
	.type		_ZN40_INTERNAL_56d0d165_4_k_cu_7ff82b14_152744cuda3std3__48in_placeE,@object
	.size		_ZN40_INTERNAL_56d0d165_4_k_cu_7ff82b14_152744cuda3std3__48in_placeE,(_ZN40_INTERNAL_56d0d165_4_k_cu_7ff82b14_152744cuda3std6ranges3__45__cpo9iter_moveE - _ZN40_INTERNAL_56d0d165_4_k_cu_7ff82b14_152744cuda3std3__48in_placeE)
_ZN40_INTERNAL_56d0d165_4_k_cu_7ff82b14_152744cuda3std3__48in_placeE:
	.zero		1
	.type		_ZN40_INTERNAL_56d0d165_4_k_cu_7ff82b14_152744cuda3std6ranges3__45__cpo9iter_moveE,@object
	.size		_ZN40_INTERNAL_56d0d165_4_k_cu_7ff82b14_152744cuda3std6ranges3__45__cpo9iter_moveE,(_ZN40_INTERNAL_56d0d165_4_k_cu_7ff82b14_152744cuda3std3__45__cpo5beginE - _ZN40_INTERNAL_56d0d165_4_k_cu_7ff82b14_152744cuda3std6ranges3__45__cpo9iter_moveE)
_ZN40_INTERNAL_56d0d165_4_k_cu_7ff82b14_152744cuda3std6ranges3__45__cpo9iter_moveE:
	.zero		1
	.type		_ZN40_INTERNAL_56d0d165_4_k_cu_7ff82b14_152744cuda3std3__45__cpo5beginE,@object
	.size		_ZN40_INTERNAL_56d0d165_4_k_cu_7ff82b14_152744cuda3std3__45__cpo5beginE,(_ZN40_INTERNAL_56d0d165_4_k_cu_7ff82b14_152744cuda3std3__442_GLOBAL__N__56d0d165_4_k_cu_7ff82b14_152746ignoreE - _ZN40_INTERNAL_56d0d165_4_k_cu_7ff82b14_152744cuda3std3__45__cpo5beginE)
_ZN40_INTERNAL_56d0d165_4_k_cu_7ff82b14_152744cuda3std3__45__cpo5beginE:
	.zero		1
	.type		_ZN40_INTERNAL_56d0d165_4_k_cu_7ff82b14_152744cuda3std3__442_GLOBAL__N__56d0d165_4_k_cu_7ff82b14_152746ignoreE,@object
	.size		_ZN40_INTERNAL_56d0d165_4_k_cu_7ff82b14_152744cuda3std3__442_GLOBAL__N__56d0d165_4_k_cu_7ff82b14_152746ignoreE,(_ZN40_INTERNAL_56d0d165_4_k_cu_7ff82b14_152744cute7productE - _ZN40_INTERNAL_56d0d165_4_k_cu_7ff82b14_152744cuda3std3__442_GLOBAL__N__56d0d165_4_k_cu_7ff82b14_152746ignoreE)
_ZN40_INTERNAL_56d0d165_4_k_cu_7ff82b14_152744cuda3std3__442_GLOBAL__N__56d0d165_4_k_cu_7ff82b14_152746ignoreE:
	.zero		1
	.type		_ZN40_INTERNAL_56d0d165_4_k_cu_7ff82b14_152744cute7productE,@object
	.size		_ZN40_INTERNAL_56d0d165_4_k_cu_7ff82b14_152744cute7productE,(_ZN40_INTERNAL_56d0d165_4_k_cu_7ff82b14_152744cuda3std3__45__cpo3endE - _ZN40_INTERNAL_56d0d165_4_k_cu_7ff82b14_152744cute7productE)
_ZN40_INTERNAL_56d0d165_4_k_cu_7ff82b14_152744cute7productE:
	.zero		1
	.type		_ZN40_INTERNAL_56d0d165_4_k_cu_7ff82b14_152744cuda3std3__45__cpo3endE,@object
	.size		_ZN40_INTERNAL_56d0d165_4_k_cu_7ff82b14_152744cuda3std3__45__cpo3endE,(_ZN40_INTERNAL_56d0d165_4_k_cu_7ff82b14_152744cuda3std3__419piecewise_constructE - _ZN40_INTERNAL_56d0d165_4_k_cu_7ff82b14_152744cuda3std3__45__cpo3endE)
_ZN40_INTERNAL_56d0d165_4_k_cu_7ff82b14_152744cuda3std3__45__cpo3endE:
	.zero		1
	.type		_ZN40_INTERNAL_56d0d165_4_k_cu_7ff82b14_152744cuda3std3__419piecewise_constructE,@object
	.size		_ZN40_INTERNAL_56d0d165_4_k_cu_7ff82b14_152744cuda3std3__419piecewise_constructE,(_ZN40_INTERNAL_56d0d165_4_k_cu_7ff82b14_152744cuda3std3__45__cpo4cendE - _ZN40_INTERNAL_56d0d165_4_k_cu_7ff82b14_152744cuda3std3__419piecewise_constructE)
_ZN40_INTERNAL_56d0d165_4_k_cu_7ff82b14_152744cuda3std3__419piecewise_constructE:
	.zero		1
	.type		_ZN40_INTERNAL_56d0d165_4_k_cu_7ff82b14_152744cuda3std3__45__cpo4cendE,@object
	.size		_ZN40_INTERNAL_56d0d165_4_k_cu_7ff82b14_152744cuda3std3__45__cpo4cendE,(_ZN40_INTERNAL_56d0d165_4_k_cu_7ff82b14_152744cuda3std6ranges3__45__cpo4swapE - _ZN40_INTERNAL_56d0d165_4_k_cu_7ff82b14_152744cuda3std3__45__cpo4cendE)
_ZN40_INTERNAL_56d0d165_4_k_cu_7ff82b14_152744cuda3std3__45__cpo4cendE:
	.zero		1
	.type		_ZN40_INTERNAL_56d0d165_4_k_cu_7ff82b14_152744cuda3std6ranges3__45__cpo4swapE,@object
	.size		_ZN40_INTERNAL_56d0d165_4_k_cu_7ff82b14_152744cuda3std6ranges3__45__cpo4swapE,(.L_8 - _ZN40_INTERNAL_56d0d165_4_k_cu_7ff82b14_152744cuda3std6ranges3__45__cpo4swapE)
_ZN40_INTERNAL_56d0d165_4_k_cu_7ff82b14_152744cuda3std6ranges3__45__cpo4swapE:
	.zero		1
.L_8:


//--------------------- .nv.constant0._ZN7cutlass13device_kernelINS_4gemm6kernel13GemmUniversalIN4cute5tupleIJiiiiEEENS1_10collective13CollectiveMmaINS1_34MainloopSm90TmaGmmaWarpSpecializedILi11ENS5_IJNS4_1CILi1EEESB_SB_EEENS1_35KernelTmaWarpSpecializedCooperativeEEENS5_IJNSA_ILi512EEENSA_ILi128EEENSA_ILi16EEEEEENS_6half_tENS5_IJlSB_lEEESJ_SK_NS4_8TiledMMAINS4_8MMA_AtomIJNS4_4SM904GMMA26MMA_64x128x16_F32F16F16_SSILNSO_5MajorE0ELSQ_0ELNSO_7ScaleInE1ELSR_1EEEEEENS4_6LayoutINS5_IJNSA_ILi2EEESB_SB_EEENS5_IJSB_NSA_ILi0EEESX_EEEEENS5_IJNS4_10UnderscoreES10_S10_EEEEENS4_13SM90_TMA_LOADENS4_14ComposedLayoutINS4_7SwizzleILi1ELi4ELi3EEENS4_18smem_ptr_flag_bitsILi16EEENSU_INS5_IJNSA_ILi8EEESH_EEENS5_IJSH_SB_EEEEEEEvNS4_8identityES13_S1D_vS1E_EENS_8epilogue10collective6detail29Sm90TmaWarpSpecializedAdapterINS1H_15DefaultEpilogueISJ_SK_SK_NS1G_6thread17LinearCombinationISJ_Li1EffLNS1L_9ScaleType4KindE0ELNS_15FloatRoundStyleE2ESJ_EENS1_15EpilogueDefaultEEEEEvvEEEEvNT_6ParamsE --------------------------
	.section	.nv.constant0._ZN7cutlass13device_kernelINS_4gemm6kernel13GemmUniversalIN4cute5tupleIJiiiiEEENS1_10collective13CollectiveMmaINS1_34MainloopSm90TmaGmmaWarpSpecializedILi11ENS5_IJNS4_1CILi1EEESB_SB_EEENS1_35KernelTmaWarpSpecializedCooperativeEEENS5_IJNSA_ILi512EEENSA_ILi128EEENSA_ILi16EEEEEENS_6half_tENS5_IJlSB_lEEESJ_SK_NS4_8TiledMMAINS4_8MMA_AtomIJNS4_4SM904GMMA26MMA_64x128x16_F32F16F16_SSILNSO_5MajorE0ELSQ_0ELNSO_7ScaleInE1ELSR_1EEEEEENS4_6LayoutINS5_IJNSA_ILi2EEESB_SB_EEENS5_IJSB_NSA_ILi0EEESX_EEEEENS5_IJNS4_10UnderscoreES10_S10_EEEEENS4_13SM90_TMA_LOADENS4_14ComposedLayoutINS4_7SwizzleILi1ELi4ELi3EEENS4_18smem_ptr_flag_bitsILi16EEENSU_INS5_IJNSA_ILi8EEESH_EEENS5_IJSH_SB_EEEEEEEvNS4_8identityES13_S1D_vS1E_EENS_8epilogue10collective6detail29Sm90TmaWarpSpecializedAdapterINS1H_15DefaultEpilogueISJ_SK_SK_NS1G_6thread17LinearCombinationISJ_Li1EffLNS1L_9ScaleType4KindE0ELNS_15FloatRoundStyleE2ESJ_EENS1_15EpilogueDefaultEEEEEvvEEEEvNT_6ParamsE,"a",@progbits
	.sectionflags	@""
	.align	4
.nv.constant0._ZN7cutlass13device_kernelINS_4gemm6kernel13GemmUniversalIN4cute5tupleIJiiiiEEENS1_10collective13CollectiveMmaINS1_34MainloopSm90TmaGmmaWarpSpecializedILi11ENS5_IJNS4_1CILi1EEESB_SB_EEENS1_35KernelTmaWarpSpecializedCooperativeEEENS5_IJNSA_ILi512EEENSA_ILi128EEENSA_ILi16EEEEEENS_6half_tENS5_IJlSB_lEEESJ_SK_NS4_8TiledMMAINS4_8MMA_AtomIJNS4_4SM904GMMA26MMA_64x128x16_F32F16F16_SSILNSO_5MajorE0ELSQ_0ELNSO_7ScaleInE1ELSR_1EEEEEENS4_6LayoutINS5_IJNSA_ILi2EEESB_SB_EEENS5_IJSB_NSA_ILi0EEESX_EEEEENS5_IJNS4_10UnderscoreES10_S10_EEEEENS4_13SM90_TMA_LOADENS4_14ComposedLayoutINS4_7SwizzleILi1ELi4ELi3EEENS4_18smem_ptr_flag_bitsILi16EEENSU_INS5_IJNSA_ILi8EEESH_EEENS5_IJSH_SB_EEEEEEEvNS4_8identityES13_S1D_vS1E_EENS_8epilogue10collective6detail29Sm90TmaWarpSpecializedAdapterINS1H_15DefaultEpilogueISJ_SK_SK_NS1G_6thread17LinearCombinationISJ_Li1EffLNS1L_9ScaleType4KindE0ELNS_15FloatRoundStyleE2ESJ_EENS1_15EpilogueDefaultEEEEEvvEEEEvNT_6ParamsE:
	.zero		1664


//--------------------- SYMBOLS --------------------------

	.type		.nv.reservedSmem.offset0,@object
	.size		.nv.reservedSmem.offset0,0x4
	.type		__assertfail,@function
